//
// Generated by NVIDIA NVVM Compiler
//
// Compiler Build ID: CL-36424714
// Cuda compilation tools, release 13.0, V13.0.88
// Based on NVVM 20.0.0
//

.version 9.0
.target sm_100
.address_size 64

	// .globl	_Z16map_bloom_kernelPciPjS0_j
.extern .func  (.param .b64 func_retval0) malloc
(
	.param .b64 malloc_param_0
)
;

.visible .entry _Z16map_bloom_kernelPciPjS0_j(
	.param .u64 .ptr .align 1 _Z16map_bloom_kernelPciPjS0_j_param_0,
	.param .u32 _Z16map_bloom_kernelPciPjS0_j_param_1,
	.param .u64 .ptr .align 1 _Z16map_bloom_kernelPciPjS0_j_param_2,
	.param .u64 .ptr .align 1 _Z16map_bloom_kernelPciPjS0_j_param_3,
	.param .u32 _Z16map_bloom_kernelPciPjS0_j_param_4
)
{
	.reg .pred 	%p<19>;
	.reg .b16 	%rs<6>;
	.reg .b32 	%r<276>;
	.reg .b64 	%rd<505>;

	ld.param.u64 	%rd40, [_Z16map_bloom_kernelPciPjS0_j_param_0];
	ld.param.u64 	%rd38, [_Z16map_bloom_kernelPciPjS0_j_param_2];
	ld.param.u32 	%r44, [_Z16map_bloom_kernelPciPjS0_j_param_4];
	cvta.to.global.u64 	%rd1, %rd40;
	mov.u32 	%r45, %tid.x;
	mov.u32 	%r46, %ntid.x;
	mov.u32 	%r47, %ctaid.x;
	mad.lo.s32 	%r1, %r46, %r47, %r45;
	setp.ge.u32 	%p1, %r1, %r44;
	@%p1 bra 	$L__BB0_28;
	cvta.to.global.u64 	%rd41, %rd38;
	mul.wide.s32 	%rd42, %r1, 4;
	add.s64 	%rd43, %rd41, %rd42;
	ld.global.u32 	%r2, [%rd43+4];
	ld.global.u32 	%r3, [%rd43];
	not.b32 	%r4, %r3;
	add.s32 	%r5, %r2, %r4;
	add.s32 	%r6, %r3, 1;
	add.s32 	%r7, %r2, -1;
	sub.s32 	%r48, %r7, %r3;
	cvt.u64.u32 	%rd44, %r48;
	{ // callseq 0, 0
	.param .b64 param0;
	st.param.b64 	[param0], %rd44;
	.param .b64 retval0;
	call.uni (retval0), 
	malloc, 
	(
	param0
	);
	ld.param.b64 	%rd45, [retval0];
	} // callseq 0
	setp.gt.u32 	%p2, %r6, %r7;
	@%p2 bra 	$L__BB0_8;
	add.s32 	%r49, %r3, 2;
	max.u32 	%r50, %r2, %r49;
	add.s32 	%r51, %r50, %r4;
	add.s32 	%r8, %r50, -2;
	and.b32  	%r9, %r51, 3;
	setp.eq.s32 	%p3, %r9, 0;
	mov.u32 	%r261, %r6;
	@%p3 bra 	$L__BB0_6;
	neg.s32 	%r259, %r9;
	mov.u64 	%rd489, %rd45;
	mov.u32 	%r258, %r3;
$L__BB0_4:
	.pragma "nounroll";
	add.s32 	%r258, %r258, 1;
	cvt.u64.u32 	%rd46, %r258;
	add.s64 	%rd47, %rd1, %rd46;
	ld.global.u8 	%rs1, [%rd47];
	st.u8 	[%rd489], %rs1;
	add.s32 	%r259, %r259, 1;
	setp.ne.s32 	%p4, %r259, 0;
	add.s64 	%rd489, %rd489, 1;
	@%p4 bra 	$L__BB0_4;
	add.s32 	%r261, %r258, 1;
$L__BB0_6:
	sub.s32 	%r52, %r8, %r3;
	setp.lt.u32 	%p5, %r52, 3;
	@%p5 bra 	$L__BB0_8;
$L__BB0_7:
	cvt.u64.u32 	%rd48, %r261;
	add.s64 	%rd49, %rd1, %rd48;
	ld.global.u8 	%rs2, [%rd49];
	sub.s32 	%r53, %r261, %r6;
	cvt.u64.u32 	%rd50, %r53;
	add.s64 	%rd51, %rd45, %rd50;
	st.u8 	[%rd51], %rs2;
	add.s32 	%r54, %r261, 1;
	cvt.u64.u32 	%rd52, %r54;
	add.s64 	%rd53, %rd1, %rd52;
	ld.global.u8 	%rs3, [%rd53];
	sub.s32 	%r55, %r261, %r3;
	cvt.u64.u32 	%rd54, %r55;
	add.s64 	%rd55, %rd45, %rd54;
	st.u8 	[%rd55], %rs3;
	add.s32 	%r56, %r261, 2;
	cvt.u64.u32 	%rd56, %r56;
	add.s64 	%rd57, %rd1, %rd56;
	ld.global.u8 	%rs4, [%rd57];
	sub.s32 	%r57, %r56, %r6;
	cvt.u64.u32 	%rd58, %r57;
	add.s64 	%rd59, %rd45, %rd58;
	st.u8 	[%rd59], %rs4;
	add.s32 	%r58, %r261, 3;
	cvt.u64.u32 	%rd60, %r58;
	add.s64 	%rd61, %rd1, %rd60;
	ld.global.u8 	%rs5, [%rd61];
	sub.s32 	%r59, %r58, %r6;
	cvt.u64.u32 	%rd62, %r59;
	add.s64 	%rd63, %rd45, %rd62;
	st.u8 	[%rd63], %rs5;
	add.s32 	%r261, %r261, 4;
	setp.le.u32 	%p6, %r261, %r7;
	@%p6 bra 	$L__BB0_7;
$L__BB0_8:
	setp.eq.s64 	%p7, %rd45, 0;
	mov.b64 	%rd504, -1205034819632174695;
	@%p7 bra 	$L__BB0_27;
	setp.lt.u32 	%p8, %r5, 32;
	mov.b32 	%r272, 0;
	mov.b64 	%rd495, 2870177450012600261;
	mov.u32 	%r271, %r5;
	@%p8 bra 	$L__BB0_13;
	sub.s32 	%r262, %r2, %r3;
	add.s64 	%rd490, %rd45, 15;
	mov.b32 	%r272, 0;
	mov.b64 	%rd494, 6983438078262162902;
	mov.b64 	%rd493, -4417276706812531889;
	mov.b64 	%rd492, 0;
	mov.b64 	%rd491, 7046029288634856825;
$L__BB0_11:
	ld.u8 	%rd70, [%rd490+-15];
	ld.u8 	%r62, [%rd490+-14];
	mul.wide.u32 	%rd71, %r62, 256;
	or.b64  	%rd72, %rd71, %rd70;
	ld.u8 	%r63, [%rd490+-13];
	mul.wide.u32 	%rd73, %r63, 65536;
	or.b64  	%rd74, %rd72, %rd73;
	ld.u8 	%r64, [%rd490+-12];
	mul.wide.u32 	%rd75, %r64, 16777216;
	or.b64  	%rd76, %rd74, %rd75;
	ld.u8 	%rd77, [%rd490+-11];
	shl.b64 	%rd78, %rd77, 32;
	or.b64  	%rd79, %rd76, %rd78;
	ld.u8 	%rd80, [%rd490+-10];
	shl.b64 	%rd81, %rd80, 40;
	or.b64  	%rd82, %rd79, %rd81;
	ld.u8 	%rd83, [%rd490+-9];
	shl.b64 	%rd84, %rd83, 48;
	or.b64  	%rd85, %rd82, %rd84;
	ld.u8 	%rd86, [%rd490+-8];
	shl.b64 	%rd87, %rd86, 56;
	or.b64  	%rd88, %rd85, %rd87;
	mad.lo.s64 	%rd89, %rd88, -4417276706812531889, %rd494;
	mov.b64 	{%r65, %r66}, %rd89;
	shf.l.wrap.b32 	%r67, %r65, %r66, 31;
	shf.l.wrap.b32 	%r68, %r66, %r65, 31;
	mov.b64 	%rd11, {%r68, %r67};
	mul.lo.s64 	%rd494, %rd11, -7046029288634856825;
	ld.u8 	%rd90, [%rd490+-7];
	ld.u8 	%r69, [%rd490+-6];
	mul.wide.u32 	%rd91, %r69, 256;
	or.b64  	%rd92, %rd91, %rd90;
	ld.u8 	%r70, [%rd490+-5];
	mul.wide.u32 	%rd93, %r70, 65536;
	or.b64  	%rd94, %rd92, %rd93;
	ld.u8 	%r71, [%rd490+-4];
	mul.wide.u32 	%rd95, %r71, 16777216;
	or.b64  	%rd96, %rd94, %rd95;
	ld.u8 	%rd97, [%rd490+-3];
	shl.b64 	%rd98, %rd97, 32;
	or.b64  	%rd99, %rd96, %rd98;
	ld.u8 	%rd100, [%rd490+-2];
	shl.b64 	%rd101, %rd100, 40;
	or.b64  	%rd102, %rd99, %rd101;
	ld.u8 	%rd103, [%rd490+-1];
	shl.b64 	%rd104, %rd103, 48;
	or.b64  	%rd105, %rd102, %rd104;
	ld.u8 	%rd106, [%rd490];
	shl.b64 	%rd107, %rd106, 56;
	or.b64  	%rd108, %rd105, %rd107;
	mad.lo.s64 	%rd109, %rd108, -4417276706812531889, %rd493;
	mov.b64 	{%r72, %r73}, %rd109;
	shf.l.wrap.b32 	%r74, %r72, %r73, 31;
	shf.l.wrap.b32 	%r75, %r73, %r72, 31;
	mov.b64 	%rd13, {%r75, %r74};
	mul.lo.s64 	%rd493, %rd13, -7046029288634856825;
	ld.u8 	%rd110, [%rd490+1];
	ld.u8 	%r76, [%rd490+2];
	mul.wide.u32 	%rd111, %r76, 256;
	or.b64  	%rd112, %rd111, %rd110;
	ld.u8 	%r77, [%rd490+3];
	mul.wide.u32 	%rd113, %r77, 65536;
	or.b64  	%rd114, %rd112, %rd113;
	ld.u8 	%r78, [%rd490+4];
	mul.wide.u32 	%rd115, %r78, 16777216;
	or.b64  	%rd116, %rd114, %rd115;
	ld.u8 	%rd117, [%rd490+5];
	shl.b64 	%rd118, %rd117, 32;
	or.b64  	%rd119, %rd116, %rd118;
	ld.u8 	%rd120, [%rd490+6];
	shl.b64 	%rd121, %rd120, 40;
	or.b64  	%rd122, %rd119, %rd121;
	ld.u8 	%rd123, [%rd490+7];
	shl.b64 	%rd124, %rd123, 48;
	or.b64  	%rd125, %rd122, %rd124;
	ld.u8 	%rd126, [%rd490+8];
	shl.b64 	%rd127, %rd126, 56;
	or.b64  	%rd128, %rd125, %rd127;
	mad.lo.s64 	%rd129, %rd128, -4417276706812531889, %rd492;
	mov.b64 	{%r79, %r80}, %rd129;
	shf.l.wrap.b32 	%r81, %r79, %r80, 31;
	shf.l.wrap.b32 	%r82, %r80, %r79, 31;
	mov.b64 	%rd15, {%r82, %r81};
	mul.lo.s64 	%rd492, %rd15, -7046029288634856825;
	ld.u8 	%rd130, [%rd490+9];
	ld.u8 	%r83, [%rd490+10];
	mul.wide.u32 	%rd131, %r83, 256;
	or.b64  	%rd132, %rd131, %rd130;
	ld.u8 	%r84, [%rd490+11];
	mul.wide.u32 	%rd133, %r84, 65536;
	or.b64  	%rd134, %rd132, %rd133;
	ld.u8 	%r85, [%rd490+12];
	mul.wide.u32 	%rd135, %r85, 16777216;
	or.b64  	%rd136, %rd134, %rd135;
	ld.u8 	%rd137, [%rd490+13];
	shl.b64 	%rd138, %rd137, 32;
	or.b64  	%rd139, %rd136, %rd138;
	ld.u8 	%rd140, [%rd490+14];
	shl.b64 	%rd141, %rd140, 40;
	or.b64  	%rd142, %rd139, %rd141;
	ld.u8 	%rd143, [%rd490+15];
	shl.b64 	%rd144, %rd143, 48;
	or.b64  	%rd145, %rd142, %rd144;
	ld.u8 	%rd146, [%rd490+16];
	shl.b64 	%rd147, %rd146, 56;
	or.b64  	%rd148, %rd145, %rd147;
	mad.lo.s64 	%rd149, %rd148, -4417276706812531889, %rd491;
	mov.b64 	{%r86, %r87}, %rd149;
	shf.l.wrap.b32 	%r88, %r86, %r87, 31;
	shf.l.wrap.b32 	%r89, %r87, %r86, 31;
	mov.b64 	%rd17, {%r89, %r88};
	mul.lo.s64 	%rd491, %rd17, -7046029288634856825;
	add.s32 	%r272, %r272, 32;
	add.s32 	%r23, %r262, -32;
	add.s32 	%r271, %r262, -33;
	add.s64 	%rd490, %rd490, 32;
	setp.gt.u32 	%p9, %r271, 31;
	mov.u32 	%r262, %r23;
	@%p9 bra 	$L__BB0_11;
	mov.b64 	{%r90, %r91}, %rd494;
	shf.l.wrap.b32 	%r92, %r90, %r91, 1;
	shf.l.wrap.b32 	%r93, %r91, %r90, 1;
	mov.b64 	%rd150, {%r93, %r92};
	mov.b64 	{%r94, %r95}, %rd493;
	shf.l.wrap.b32 	%r96, %r94, %r95, 7;
	shf.l.wrap.b32 	%r97, %r95, %r94, 7;
	mov.b64 	%rd151, {%r97, %r96};
	add.s64 	%rd152, %rd151, %rd150;
	mov.b64 	{%r98, %r99}, %rd492;
	shf.l.wrap.b32 	%r100, %r98, %r99, 12;
	shf.l.wrap.b32 	%r101, %r99, %r98, 12;
	mov.b64 	%rd153, {%r101, %r100};
	add.s64 	%rd154, %rd152, %rd153;
	mov.b64 	{%r102, %r103}, %rd491;
	shf.l.wrap.b32 	%r104, %r102, %r103, 18;
	shf.l.wrap.b32 	%r105, %r103, %r102, 18;
	mov.b64 	%rd155, {%r105, %r104};
	add.s64 	%rd156, %rd154, %rd155;
	mul.lo.s64 	%rd157, %rd11, -2381459717836149591;
	mul.lo.s64 	%rd158, %rd11, -8665851108926685184;
	shr.u64 	%rd159, %rd157, 33;
	or.b64  	%rd160, %rd159, %rd158;
	mul.lo.s64 	%rd161, %rd160, -7046029288634856825;
	xor.b64  	%rd162, %rd156, %rd161;
	mad.lo.s64 	%rd163, %rd162, -7046029288634856825, -8796714831421723037;
	mul.lo.s64 	%rd164, %rd13, -2381459717836149591;
	mul.lo.s64 	%rd165, %rd13, -8665851108926685184;
	shr.u64 	%rd166, %rd164, 33;
	or.b64  	%rd167, %rd166, %rd165;
	mul.lo.s64 	%rd168, %rd167, -7046029288634856825;
	xor.b64  	%rd169, %rd163, %rd168;
	mad.lo.s64 	%rd170, %rd169, -7046029288634856825, -8796714831421723037;
	mul.lo.s64 	%rd171, %rd15, -2381459717836149591;
	mul.lo.s64 	%rd172, %rd15, -8665851108926685184;
	shr.u64 	%rd173, %rd171, 33;
	or.b64  	%rd174, %rd173, %rd172;
	mul.lo.s64 	%rd175, %rd174, -7046029288634856825;
	xor.b64  	%rd176, %rd170, %rd175;
	mad.lo.s64 	%rd177, %rd176, -7046029288634856825, -8796714831421723037;
	mul.lo.s64 	%rd178, %rd17, -2381459717836149591;
	mul.lo.s64 	%rd179, %rd17, -8665851108926685184;
	shr.u64 	%rd180, %rd178, 33;
	or.b64  	%rd181, %rd180, %rd179;
	mul.lo.s64 	%rd182, %rd181, -7046029288634856825;
	xor.b64  	%rd183, %rd177, %rd182;
	mad.lo.s64 	%rd495, %rd183, -7046029288634856825, -8796714831421723037;
$L__BB0_13:
	cvt.u64.u32 	%rd184, %r5;
	add.s64 	%rd499, %rd495, %rd184;
	setp.lt.u32 	%p10, %r271, 8;
	@%p10 bra 	$L__BB0_19;
	add.s32 	%r27, %r271, -8;
	and.b32  	%r107, %r27, 8;
	setp.ne.s32 	%p11, %r107, 0;
	mov.u32 	%r267, %r271;
	@%p11 bra 	$L__BB0_16;
	cvt.u64.u32 	%rd186, %r272;
	add.s64 	%rd187, %rd45, %rd186;
	ld.u8 	%rd188, [%rd187];
	ld.u8 	%r108, [%rd187+1];
	mul.wide.u32 	%rd189, %r108, 256;
	or.b64  	%rd190, %rd189, %rd188;
	ld.u8 	%r109, [%rd187+2];
	mul.wide.u32 	%rd191, %r109, 65536;
	or.b64  	%rd192, %rd190, %rd191;
	ld.u8 	%r110, [%rd187+3];
	mul.wide.u32 	%rd193, %r110, 16777216;
	or.b64  	%rd194, %rd192, %rd193;
	ld.u8 	%rd195, [%rd187+4];
	shl.b64 	%rd196, %rd195, 32;
	or.b64  	%rd197, %rd194, %rd196;
	ld.u8 	%rd198, [%rd187+5];
	shl.b64 	%rd199, %rd198, 40;
	or.b64  	%rd200, %rd197, %rd199;
	ld.u8 	%rd201, [%rd187+6];
	shl.b64 	%rd202, %rd201, 48;
	or.b64  	%rd203, %rd200, %rd202;
	ld.u8 	%rd204, [%rd187+7];
	shl.b64 	%rd205, %rd204, 56;
	or.b64  	%rd206, %rd203, %rd205;
	mul.lo.s64 	%rd207, %rd206, -4417276706812531889;
	mul.lo.s64 	%rd208, %rd206, -7788283243316379648;
	shr.u64 	%rd209, %rd207, 33;
	or.b64  	%rd210, %rd209, %rd208;
	mul.lo.s64 	%rd211, %rd210, -7046029288634856825;
	xor.b64  	%rd212, %rd211, %rd499;
	mov.b64 	{%r111, %r112}, %rd212;
	shf.l.wrap.b32 	%r113, %r111, %r112, 27;
	shf.l.wrap.b32 	%r114, %r112, %r111, 27;
	mov.b64 	%rd213, {%r114, %r113};
	mad.lo.s64 	%rd499, %rd213, -7046029288634856825, -8796714831421723037;
	add.s32 	%r272, %r272, 8;
	mov.u32 	%r267, %r27;
$L__BB0_16:
	setp.lt.u32 	%p12, %r27, 8;
	mov.u32 	%r271, %r27;
	@%p12 bra 	$L__BB0_19;
	mov.u32 	%r271, %r267;
$L__BB0_18:
	cvt.u64.u32 	%rd214, %r272;
	add.s64 	%rd215, %rd45, %rd214;
	ld.u8 	%rd216, [%rd215];
	ld.u8 	%r115, [%rd215+1];
	mul.wide.u32 	%rd217, %r115, 256;
	or.b64  	%rd218, %rd217, %rd216;
	ld.u8 	%r116, [%rd215+2];
	mul.wide.u32 	%rd219, %r116, 65536;
	or.b64  	%rd220, %rd218, %rd219;
	ld.u8 	%r117, [%rd215+3];
	mul.wide.u32 	%rd221, %r117, 16777216;
	or.b64  	%rd222, %rd220, %rd221;
	ld.u8 	%rd223, [%rd215+4];
	shl.b64 	%rd224, %rd223, 32;
	or.b64  	%rd225, %rd222, %rd224;
	ld.u8 	%rd226, [%rd215+5];
	shl.b64 	%rd227, %rd226, 40;
	or.b64  	%rd228, %rd225, %rd227;
	ld.u8 	%rd229, [%rd215+6];
	shl.b64 	%rd230, %rd229, 48;
	or.b64  	%rd231, %rd228, %rd230;
	ld.u8 	%rd232, [%rd215+7];
	shl.b64 	%rd233, %rd232, 56;
	or.b64  	%rd234, %rd231, %rd233;
	mul.lo.s64 	%rd235, %rd234, -4417276706812531889;
	mul.lo.s64 	%rd236, %rd234, -7788283243316379648;
	shr.u64 	%rd237, %rd235, 33;
	or.b64  	%rd238, %rd237, %rd236;
	mul.lo.s64 	%rd239, %rd238, -7046029288634856825;
	xor.b64  	%rd240, %rd239, %rd499;
	mov.b64 	{%r118, %r119}, %rd240;
	shf.l.wrap.b32 	%r120, %r118, %r119, 27;
	shf.l.wrap.b32 	%r121, %r119, %r118, 27;
	mov.b64 	%rd241, {%r121, %r120};
	mad.lo.s64 	%rd242, %rd241, -7046029288634856825, -8796714831421723037;
	add.s32 	%r122, %r272, 8;
	cvt.u64.u32 	%rd243, %r122;
	add.s64 	%rd244, %rd45, %rd243;
	ld.u8 	%rd245, [%rd244];
	add.s32 	%r123, %r272, 9;
	cvt.u64.u32 	%rd246, %r123;
	add.s64 	%rd247, %rd45, %rd246;
	ld.u8 	%r124, [%rd247];
	mul.wide.u32 	%rd248, %r124, 256;
	or.b64  	%rd249, %rd248, %rd245;
	add.s32 	%r125, %r272, 10;
	cvt.u64.u32 	%rd250, %r125;
	add.s64 	%rd251, %rd45, %rd250;
	ld.u8 	%r126, [%rd251];
	mul.wide.u32 	%rd252, %r126, 65536;
	or.b64  	%rd253, %rd249, %rd252;
	add.s32 	%r127, %r272, 11;
	cvt.u64.u32 	%rd254, %r127;
	add.s64 	%rd255, %rd45, %rd254;
	ld.u8 	%r128, [%rd255];
	mul.wide.u32 	%rd256, %r128, 16777216;
	or.b64  	%rd257, %rd253, %rd256;
	add.s32 	%r129, %r272, 12;
	cvt.u64.u32 	%rd258, %r129;
	add.s64 	%rd259, %rd45, %rd258;
	ld.u8 	%rd260, [%rd259];
	shl.b64 	%rd261, %rd260, 32;
	or.b64  	%rd262, %rd257, %rd261;
	add.s32 	%r130, %r272, 13;
	cvt.u64.u32 	%rd263, %r130;
	add.s64 	%rd264, %rd45, %rd263;
	ld.u8 	%rd265, [%rd264];
	shl.b64 	%rd266, %rd265, 40;
	or.b64  	%rd267, %rd262, %rd266;
	add.s32 	%r131, %r272, 14;
	cvt.u64.u32 	%rd268, %r131;
	add.s64 	%rd269, %rd45, %rd268;
	ld.u8 	%rd270, [%rd269];
	shl.b64 	%rd271, %rd270, 48;
	or.b64  	%rd272, %rd267, %rd271;
	add.s32 	%r132, %r272, 15;
	cvt.u64.u32 	%rd273, %r132;
	add.s64 	%rd274, %rd45, %rd273;
	ld.u8 	%rd275, [%rd274];
	shl.b64 	%rd276, %rd275, 56;
	or.b64  	%rd277, %rd272, %rd276;
	mul.lo.s64 	%rd278, %rd277, -4417276706812531889;
	mul.lo.s64 	%rd279, %rd277, -7788283243316379648;
	shr.u64 	%rd280, %rd278, 33;
	or.b64  	%rd281, %rd280, %rd279;
	mul.lo.s64 	%rd282, %rd281, -7046029288634856825;
	xor.b64  	%rd283, %rd282, %rd242;
	mov.b64 	{%r133, %r134}, %rd283;
	shf.l.wrap.b32 	%r135, %r133, %r134, 27;
	shf.l.wrap.b32 	%r136, %r134, %r133, 27;
	mov.b64 	%rd284, {%r136, %r135};
	mad.lo.s64 	%rd499, %rd284, -7046029288634856825, -8796714831421723037;
	add.s32 	%r272, %r272, 16;
	add.s32 	%r271, %r271, -16;
	setp.gt.u32 	%p13, %r271, 7;
	@%p13 bra 	$L__BB0_18;
$L__BB0_19:
	setp.lt.u32 	%p14, %r271, 4;
	@%p14 bra 	$L__BB0_21;
	cvt.u64.u32 	%rd285, %r272;
	add.s64 	%rd286, %rd45, %rd285;
	ld.u8 	%rd287, [%rd286];
	ld.u8 	%r137, [%rd286+1];
	mul.wide.u32 	%rd288, %r137, 256;
	or.b64  	%rd289, %rd288, %rd287;
	ld.u8 	%r138, [%rd286+2];
	mul.wide.u32 	%rd290, %r138, 65536;
	or.b64  	%rd291, %rd289, %rd290;
	ld.u8 	%r139, [%rd286+3];
	mul.wide.u32 	%rd292, %r139, 16777216;
	or.b64  	%rd293, %rd291, %rd292;
	mul.lo.s64 	%rd294, %rd293, -7046029288634856825;
	xor.b64  	%rd295, %rd294, %rd499;
	mov.b64 	{%r140, %r141}, %rd295;
	shf.l.wrap.b32 	%r142, %r140, %r141, 23;
	shf.l.wrap.b32 	%r143, %r141, %r140, 23;
	mov.b64 	%rd296, {%r143, %r142};
	mad.lo.s64 	%rd499, %rd296, -4417276706812531889, 1609587929392839161;
	add.s32 	%r272, %r272, 4;
	add.s32 	%r271, %r271, -4;
$L__BB0_21:
	setp.eq.s32 	%p15, %r271, 0;
	@%p15 bra 	$L__BB0_26;
	setp.eq.s32 	%p16, %r271, 1;
	@%p16 bra 	$L__BB0_24;
	cvt.u64.u32 	%rd298, %r272;
	add.s64 	%rd299, %rd45, %rd298;
	ld.u8 	%rd300, [%rd299];
	mul.lo.s64 	%rd301, %rd300, 2870177450012600261;
	xor.b64  	%rd302, %rd301, %rd499;
	mov.b64 	{%r144, %r145}, %rd302;
	shf.l.wrap.b32 	%r146, %r144, %r145, 11;
	shf.l.wrap.b32 	%r147, %r145, %r144, 11;
	mov.b64 	%rd303, {%r147, %r146};
	mul.lo.s64 	%rd304, %rd303, -7046029288634856825;
	add.s32 	%r148, %r272, 1;
	cvt.u64.u32 	%rd305, %r148;
	add.s64 	%rd306, %rd45, %rd305;
	ld.u8 	%rd307, [%rd306];
	mul.lo.s64 	%rd308, %rd307, 2870177450012600261;
	xor.b64  	%rd309, %rd308, %rd304;
	mov.b64 	{%r149, %r150}, %rd309;
	shf.l.wrap.b32 	%r151, %r149, %r150, 11;
	shf.l.wrap.b32 	%r152, %r150, %r149, 11;
	mov.b64 	%rd310, {%r152, %r151};
	mul.lo.s64 	%rd499, %rd310, -7046029288634856825;
	add.s32 	%r272, %r272, 2;
$L__BB0_24:
	and.b32  	%r153, %r271, 1;
	setp.eq.b32 	%p17, %r153, 1;
	not.pred 	%p18, %p17;
	@%p18 bra 	$L__BB0_26;
	cvt.u64.u32 	%rd311, %r272;
	add.s64 	%rd312, %rd45, %rd311;
	ld.u8 	%rd313, [%rd312];
	mul.lo.s64 	%rd314, %rd313, 2870177450012600261;
	xor.b64  	%rd315, %rd314, %rd499;
	mov.b64 	{%r154, %r155}, %rd315;
	shf.l.wrap.b32 	%r156, %r154, %r155, 11;
	shf.l.wrap.b32 	%r157, %r155, %r154, 11;
	mov.b64 	%rd316, {%r157, %r156};
	mul.lo.s64 	%rd499, %rd316, -7046029288634856825;
$L__BB0_26:
	shr.u64 	%rd317, %rd499, 33;
	xor.b64  	%rd318, %rd317, %rd499;
	mul.lo.s64 	%rd319, %rd318, -4417276706812531889;
	shr.u64 	%rd320, %rd319, 29;
	xor.b64  	%rd321, %rd320, %rd319;
	mul.lo.s64 	%rd322, %rd321, 1609587929392839161;
	shr.u64 	%rd323, %rd322, 32;
	xor.b64  	%rd504, %rd323, %rd322;
$L__BB0_27:
	ld.param.u64 	%rd488, [_Z16map_bloom_kernelPciPjS0_j_param_3];
	cvta.to.global.u64 	%rd324, %rd488;
	shr.u64 	%rd325, %rd504, 32;
	cvt.u32.u64 	%r158, %rd504;
	mul.hi.u32 	%r159, %r158, 861229;
	sub.s32 	%r160, %r158, %r159;
	shr.u32 	%r161, %r160, 1;
	add.s32 	%r162, %r161, %r159;
	shr.u32 	%r163, %r162, 24;
	mul.lo.s32 	%r164, %r163, 33547705;
	sub.s32 	%r165, %r158, %r164;
	cvt.u64.u32 	%rd326, %r165;
	shr.u64 	%rd327, %rd326, 3;
	and.b64  	%rd328, %rd327, 4194300;
	add.s64 	%rd329, %rd324, %rd328;
	and.b32  	%r166, %r165, 31;
	mov.b32 	%r167, 1;
	shl.b32 	%r168, %r167, %r166;
	atom.global.or.b32 	%r169, [%rd329], %r168;
	add.s64 	%rd330, %rd325, %rd326;
	mul.hi.u64 	%rd331, %rd330, 549866051157;
	mul.lo.s64 	%rd332, %rd331, 33547705;
	sub.s64 	%rd333, %rd330, %rd332;
	cvt.u32.u64 	%r170, %rd333;
	shr.u64 	%rd334, %rd333, 3;
	and.b64  	%rd335, %rd334, 4194300;
	add.s64 	%rd336, %rd324, %rd335;
	and.b32  	%r171, %r170, 31;
	shl.b32 	%r172, %r167, %r171;
	atom.global.or.b32 	%r173, [%rd336], %r172;
	shl.b64 	%rd337, %rd325, 1;
	add.s64 	%rd338, %rd337, %rd333;
	mul.hi.u64 	%rd339, %rd338, 549866051157;
	mul.lo.s64 	%rd340, %rd339, 33547705;
	sub.s64 	%rd341, %rd338, %rd340;
	cvt.u32.u64 	%r174, %rd341;
	shr.u64 	%rd342, %rd341, 3;
	and.b64  	%rd343, %rd342, 4194300;
	add.s64 	%rd344, %rd324, %rd343;
	and.b32  	%r175, %r174, 31;
	shl.b32 	%r176, %r167, %r175;
	atom.global.or.b32 	%r177, [%rd344], %r176;
	mad.lo.s64 	%rd345, %rd325, 3, %rd341;
	mul.hi.u64 	%rd346, %rd345, 549866051157;
	mul.lo.s64 	%rd347, %rd346, 33547705;
	sub.s64 	%rd348, %rd345, %rd347;
	cvt.u32.u64 	%r178, %rd348;
	shr.u64 	%rd349, %rd348, 3;
	and.b64  	%rd350, %rd349, 4194300;
	add.s64 	%rd351, %rd324, %rd350;
	and.b32  	%r179, %r178, 31;
	shl.b32 	%r180, %r167, %r179;
	atom.global.or.b32 	%r181, [%rd351], %r180;
	shl.b64 	%rd352, %rd325, 2;
	add.s64 	%rd353, %rd352, %rd348;
	mul.hi.u64 	%rd354, %rd353, 549866051157;
	mul.lo.s64 	%rd355, %rd354, 33547705;
	sub.s64 	%rd356, %rd353, %rd355;
	cvt.u32.u64 	%r182, %rd356;
	shr.u64 	%rd357, %rd356, 3;
	and.b64  	%rd358, %rd357, 4194300;
	add.s64 	%rd359, %rd324, %rd358;
	and.b32  	%r183, %r182, 31;
	shl.b32 	%r184, %r167, %r183;
	atom.global.or.b32 	%r185, [%rd359], %r184;
	mad.lo.s64 	%rd360, %rd325, 5, %rd356;
	mul.hi.u64 	%rd361, %rd360, 549866051157;
	mul.lo.s64 	%rd362, %rd361, 33547705;
	sub.s64 	%rd363, %rd360, %rd362;
	cvt.u32.u64 	%r186, %rd363;
	shr.u64 	%rd364, %rd363, 3;
	and.b64  	%rd365, %rd364, 4194300;
	add.s64 	%rd366, %rd324, %rd365;
	and.b32  	%r187, %r186, 31;
	shl.b32 	%r188, %r167, %r187;
	atom.global.or.b32 	%r189, [%rd366], %r188;
	mad.lo.s64 	%rd367, %rd325, 6, %rd363;
	mul.hi.u64 	%rd368, %rd367, 549866051157;
	mul.lo.s64 	%rd369, %rd368, 33547705;
	sub.s64 	%rd370, %rd367, %rd369;
	cvt.u32.u64 	%r190, %rd370;
	shr.u64 	%rd371, %rd370, 3;
	and.b64  	%rd372, %rd371, 4194300;
	add.s64 	%rd373, %rd324, %rd372;
	and.b32  	%r191, %r190, 31;
	shl.b32 	%r192, %r167, %r191;
	atom.global.or.b32 	%r193, [%rd373], %r192;
	mad.lo.s64 	%rd374, %rd325, 7, %rd370;
	mul.hi.u64 	%rd375, %rd374, 549866051157;
	mul.lo.s64 	%rd376, %rd375, 33547705;
	sub.s64 	%rd377, %rd374, %rd376;
	cvt.u32.u64 	%r194, %rd377;
	shr.u64 	%rd378, %rd377, 3;
	and.b64  	%rd379, %rd378, 4194300;
	add.s64 	%rd380, %rd324, %rd379;
	and.b32  	%r195, %r194, 31;
	shl.b32 	%r196, %r167, %r195;
	atom.global.or.b32 	%r197, [%rd380], %r196;
	shl.b64 	%rd381, %rd325, 3;
	add.s64 	%rd382, %rd381, %rd377;
	mul.hi.u64 	%rd383, %rd382, 549866051157;
	mul.lo.s64 	%rd384, %rd383, 33547705;
	sub.s64 	%rd385, %rd382, %rd384;
	cvt.u32.u64 	%r198, %rd385;
	shr.u64 	%rd386, %rd385, 3;
	and.b64  	%rd387, %rd386, 4194300;
	add.s64 	%rd388, %rd324, %rd387;
	and.b32  	%r199, %r198, 31;
	shl.b32 	%r200, %r167, %r199;
	atom.global.or.b32 	%r201, [%rd388], %r200;
	mad.lo.s64 	%rd389, %rd325, 9, %rd385;
	mul.hi.u64 	%rd390, %rd389, 549866051157;
	mul.lo.s64 	%rd391, %rd390, 33547705;
	sub.s64 	%rd392, %rd389, %rd391;
	cvt.u32.u64 	%r202, %rd392;
	shr.u64 	%rd393, %rd392, 3;
	and.b64  	%rd394, %rd393, 4194300;
	add.s64 	%rd395, %rd324, %rd394;
	and.b32  	%r203, %r202, 31;
	shl.b32 	%r204, %r167, %r203;
	atom.global.or.b32 	%r205, [%rd395], %r204;
	mad.lo.s64 	%rd396, %rd325, 10, %rd392;
	mul.hi.u64 	%rd397, %rd396, 549866051157;
	mul.lo.s64 	%rd398, %rd397, 33547705;
	sub.s64 	%rd399, %rd396, %rd398;
	cvt.u32.u64 	%r206, %rd399;
	shr.u64 	%rd400, %rd399, 3;
	and.b64  	%rd401, %rd400, 4194300;
	add.s64 	%rd402, %rd324, %rd401;
	and.b32  	%r207, %r206, 31;
	shl.b32 	%r208, %r167, %r207;
	atom.global.or.b32 	%r209, [%rd402], %r208;
	mad.lo.s64 	%rd403, %rd325, 11, %rd399;
	mul.hi.u64 	%rd404, %rd403, 549866051157;
	mul.lo.s64 	%rd405, %rd404, 33547705;
	sub.s64 	%rd406, %rd403, %rd405;
	cvt.u32.u64 	%r210, %rd406;
	shr.u64 	%rd407, %rd406, 3;
	and.b64  	%rd408, %rd407, 4194300;
	add.s64 	%rd409, %rd324, %rd408;
	and.b32  	%r211, %r210, 31;
	shl.b32 	%r212, %r167, %r211;
	atom.global.or.b32 	%r213, [%rd409], %r212;
	mad.lo.s64 	%rd410, %rd325, 12, %rd406;
	mul.hi.u64 	%rd411, %rd410, 549866051157;
	mul.lo.s64 	%rd412, %rd411, 33547705;
	sub.s64 	%rd413, %rd410, %rd412;
	cvt.u32.u64 	%r214, %rd413;
	shr.u64 	%rd414, %rd413, 3;
	and.b64  	%rd415, %rd414, 4194300;
	add.s64 	%rd416, %rd324, %rd415;
	and.b32  	%r215, %r214, 31;
	shl.b32 	%r216, %r167, %r215;
	atom.global.or.b32 	%r217, [%rd416], %r216;
	mad.lo.s64 	%rd417, %rd325, 13, %rd413;
	mul.hi.u64 	%rd418, %rd417, 549866051157;
	mul.lo.s64 	%rd419, %rd418, 33547705;
	sub.s64 	%rd420, %rd417, %rd419;
	cvt.u32.u64 	%r218, %rd420;
	shr.u64 	%rd421, %rd420, 3;
	and.b64  	%rd422, %rd421, 4194300;
	add.s64 	%rd423, %rd324, %rd422;
	and.b32  	%r219, %r218, 31;
	shl.b32 	%r220, %r167, %r219;
	atom.global.or.b32 	%r221, [%rd423], %r220;
	mad.lo.s64 	%rd424, %rd325, 14, %rd420;
	mul.hi.u64 	%rd425, %rd424, 549866051157;
	mul.lo.s64 	%rd426, %rd425, 33547705;
	sub.s64 	%rd427, %rd424, %rd426;
	cvt.u32.u64 	%r222, %rd427;
	shr.u64 	%rd428, %rd427, 3;
	and.b64  	%rd429, %rd428, 4194300;
	add.s64 	%rd430, %rd324, %rd429;
	and.b32  	%r223, %r222, 31;
	shl.b32 	%r224, %r167, %r223;
	atom.global.or.b32 	%r225, [%rd430], %r224;
	mad.lo.s64 	%rd431, %rd325, 15, %rd427;
	mul.hi.u64 	%rd432, %rd431, 549866051157;
	mul.lo.s64 	%rd433, %rd432, 33547705;
	sub.s64 	%rd434, %rd431, %rd433;
	cvt.u32.u64 	%r226, %rd434;
	shr.u64 	%rd435, %rd434, 3;
	and.b64  	%rd436, %rd435, 4194300;
	add.s64 	%rd437, %rd324, %rd436;
	and.b32  	%r227, %r226, 31;
	shl.b32 	%r228, %r167, %r227;
	atom.global.or.b32 	%r229, [%rd437], %r228;
	shl.b64 	%rd438, %rd325, 4;
	add.s64 	%rd439, %rd438, %rd434;
	mul.hi.u64 	%rd440, %rd439, 549866051157;
	mul.lo.s64 	%rd441, %rd440, 33547705;
	sub.s64 	%rd442, %rd439, %rd441;
	cvt.u32.u64 	%r230, %rd442;
	shr.u64 	%rd443, %rd442, 3;
	and.b64  	%rd444, %rd443, 4194300;
	add.s64 	%rd445, %rd324, %rd444;
	and.b32  	%r231, %r230, 31;
	shl.b32 	%r232, %r167, %r231;
	atom.global.or.b32 	%r233, [%rd445], %r232;
	mad.lo.s64 	%rd446, %rd325, 17, %rd442;
	mul.hi.u64 	%rd447, %rd446, 549866051157;
	mul.lo.s64 	%rd448, %rd447, 33547705;
	sub.s64 	%rd449, %rd446, %rd448;
	cvt.u32.u64 	%r234, %rd449;
	shr.u64 	%rd450, %rd449, 3;
	and.b64  	%rd451, %rd450, 4194300;
	add.s64 	%rd452, %rd324, %rd451;
	and.b32  	%r235, %r234, 31;
	shl.b32 	%r236, %r167, %r235;
	atom.global.or.b32 	%r237, [%rd452], %r236;
	mad.lo.s64 	%rd453, %rd325, 18, %rd449;
	mul.hi.u64 	%rd454, %rd453, 549866051157;
	mul.lo.s64 	%rd455, %rd454, 33547705;
	sub.s64 	%rd456, %rd453, %rd455;
	cvt.u32.u64 	%r238, %rd456;
	shr.u64 	%rd457, %rd456, 3;
	and.b64  	%rd458, %rd457, 4194300;
	add.s64 	%rd459, %rd324, %rd458;
	and.b32  	%r239, %r238, 31;
	shl.b32 	%r240, %r167, %r239;
	atom.global.or.b32 	%r241, [%rd459], %r240;
	mad.lo.s64 	%rd460, %rd325, 19, %rd456;
	mul.hi.u64 	%rd461, %rd460, 549866051157;
	mul.lo.s64 	%rd462, %rd461, 33547705;
	sub.s64 	%rd463, %rd460, %rd462;
	cvt.u32.u64 	%r242, %rd463;
	shr.u64 	%rd464, %rd463, 3;
	and.b64  	%rd465, %rd464, 4194300;
	add.s64 	%rd466, %rd324, %rd465;
	and.b32  	%r243, %r242, 31;
	shl.b32 	%r244, %r167, %r243;
	atom.global.or.b32 	%r245, [%rd466], %r244;
	mad.lo.s64 	%rd467, %rd325, 20, %rd463;
	mul.hi.u64 	%rd468, %rd467, 549866051157;
	mul.lo.s64 	%rd469, %rd468, 33547705;
	sub.s64 	%rd470, %rd467, %rd469;
	cvt.u32.u64 	%r246, %rd470;
	shr.u64 	%rd471, %rd470, 3;
	and.b64  	%rd472, %rd471, 4194300;
	add.s64 	%rd473, %rd324, %rd472;
	and.b32  	%r247, %r246, 31;
	shl.b32 	%r248, %r167, %r247;
	atom.global.or.b32 	%r249, [%rd473], %r248;
	mad.lo.s64 	%rd474, %rd325, 21, %rd470;
	mul.hi.u64 	%rd475, %rd474, 549866051157;
	mul.lo.s64 	%rd476, %rd475, 33547705;
	sub.s64 	%rd477, %rd474, %rd476;
	cvt.u32.u64 	%r250, %rd477;
	shr.u64 	%rd478, %rd477, 3;
	and.b64  	%rd479, %rd478, 4194300;
	add.s64 	%rd480, %rd324, %rd479;
	and.b32  	%r251, %r250, 31;
	shl.b32 	%r252, %r167, %r251;
	atom.global.or.b32 	%r253, [%rd480], %r252;
	mad.lo.s64 	%rd481, %rd325, 22, %rd477;
	mul.hi.u64 	%rd482, %rd481, 549866051157;
	mul.lo.s64 	%rd483, %rd482, 33547705;
	sub.s64 	%rd484, %rd481, %rd483;
	cvt.u32.u64 	%r254, %rd484;
	shr.u64 	%rd485, %rd484, 3;
	and.b64  	%rd486, %rd485, 4194300;
	add.s64 	%rd487, %rd324, %rd486;
	and.b32  	%r255, %r254, 31;
	shl.b32 	%r256, %r167, %r255;
	atom.global.or.b32 	%r257, [%rd487], %r256;
$L__BB0_28:
	ret;

}
	// .globl	_Z18query_bloom_kernelPciPjS0_S0_j
.visible .entry _Z18query_bloom_kernelPciPjS0_S0_j(
	.param .u64 .ptr .align 1 _Z18query_bloom_kernelPciPjS0_S0_j_param_0,
	.param .u32 _Z18query_bloom_kernelPciPjS0_S0_j_param_1,
	.param .u64 .ptr .align 1 _Z18query_bloom_kernelPciPjS0_S0_j_param_2,
	.param .u64 .ptr .align 1 _Z18query_bloom_kernelPciPjS0_S0_j_param_3,
	.param .u64 .ptr .align 1 _Z18query_bloom_kernelPciPjS0_S0_j_param_4,
	.param .u32 _Z18query_bloom_kernelPciPjS0_S0_j_param_5
)
{
	.reg .pred 	%p<65>;
	.reg .b16 	%rs<6>;
	.reg .b32 	%r<306>;
	.reg .b64 	%rd<529>;

	ld.param.u64 	%rd64, [_Z18query_bloom_kernelPciPjS0_S0_j_param_0];
	ld.param.u64 	%rd62, [_Z18query_bloom_kernelPciPjS0_S0_j_param_2];
	ld.param.u64 	%rd65, [_Z18query_bloom_kernelPciPjS0_S0_j_param_3];
	ld.param.u64 	%rd63, [_Z18query_bloom_kernelPciPjS0_S0_j_param_4];
	ld.param.u32 	%r44, [_Z18query_bloom_kernelPciPjS0_S0_j_param_5];
	cvta.to.global.u64 	%rd1, %rd65;
	cvta.to.global.u64 	%rd2, %rd64;
	mov.u32 	%r45, %tid.x;
	mov.u32 	%r46, %ntid.x;
	mov.u32 	%r47, %ctaid.x;
	mad.lo.s32 	%r1, %r46, %r47, %r45;
	setp.ge.u32 	%p1, %r1, %r44;
	@%p1 bra 	$L__BB1_51;
	cvta.to.global.u64 	%rd66, %rd62;
	mul.wide.s32 	%rd67, %r1, 4;
	add.s64 	%rd68, %rd66, %rd67;
	ld.global.u32 	%r2, [%rd68+4];
	ld.global.u32 	%r3, [%rd68];
	not.b32 	%r4, %r3;
	add.s32 	%r5, %r2, %r4;
	add.s32 	%r6, %r3, 1;
	add.s32 	%r7, %r2, -1;
	sub.s32 	%r48, %r7, %r3;
	cvt.u64.u32 	%rd69, %r48;
	{ // callseq 1, 0
	.param .b64 param0;
	st.param.b64 	[param0], %rd69;
	.param .b64 retval0;
	call.uni (retval0), 
	malloc, 
	(
	param0
	);
	ld.param.b64 	%rd70, [retval0];
	} // callseq 1
	setp.gt.u32 	%p2, %r6, %r7;
	@%p2 bra 	$L__BB1_8;
	add.s32 	%r49, %r3, 2;
	max.u32 	%r50, %r2, %r49;
	add.s32 	%r51, %r50, %r4;
	add.s32 	%r8, %r50, -2;
	and.b32  	%r9, %r51, 3;
	setp.eq.s32 	%p3, %r9, 0;
	mov.u32 	%r291, %r6;
	@%p3 bra 	$L__BB1_6;
	neg.s32 	%r289, %r9;
	mov.u64 	%rd513, %rd70;
	mov.u32 	%r288, %r3;
$L__BB1_4:
	.pragma "nounroll";
	add.s32 	%r288, %r288, 1;
	cvt.u64.u32 	%rd71, %r288;
	add.s64 	%rd72, %rd2, %rd71;
	ld.global.u8 	%rs1, [%rd72];
	st.u8 	[%rd513], %rs1;
	add.s32 	%r289, %r289, 1;
	setp.ne.s32 	%p4, %r289, 0;
	add.s64 	%rd513, %rd513, 1;
	@%p4 bra 	$L__BB1_4;
	add.s32 	%r291, %r288, 1;
$L__BB1_6:
	sub.s32 	%r52, %r8, %r3;
	setp.lt.u32 	%p5, %r52, 3;
	@%p5 bra 	$L__BB1_8;
$L__BB1_7:
	cvt.u64.u32 	%rd73, %r291;
	add.s64 	%rd74, %rd2, %rd73;
	ld.global.u8 	%rs2, [%rd74];
	sub.s32 	%r53, %r291, %r6;
	cvt.u64.u32 	%rd75, %r53;
	add.s64 	%rd76, %rd70, %rd75;
	st.u8 	[%rd76], %rs2;
	add.s32 	%r54, %r291, 1;
	cvt.u64.u32 	%rd77, %r54;
	add.s64 	%rd78, %rd2, %rd77;
	ld.global.u8 	%rs3, [%rd78];
	sub.s32 	%r55, %r291, %r3;
	cvt.u64.u32 	%rd79, %r55;
	add.s64 	%rd80, %rd70, %rd79;
	st.u8 	[%rd80], %rs3;
	add.s32 	%r56, %r291, 2;
	cvt.u64.u32 	%rd81, %r56;
	add.s64 	%rd82, %rd2, %rd81;
	ld.global.u8 	%rs4, [%rd82];
	sub.s32 	%r57, %r56, %r6;
	cvt.u64.u32 	%rd83, %r57;
	add.s64 	%rd84, %rd70, %rd83;
	st.u8 	[%rd84], %rs4;
	add.s32 	%r58, %r291, 3;
	cvt.u64.u32 	%rd85, %r58;
	add.s64 	%rd86, %rd2, %rd85;
	ld.global.u8 	%rs5, [%rd86];
	sub.s32 	%r59, %r58, %r6;
	cvt.u64.u32 	%rd87, %r59;
	add.s64 	%rd88, %rd70, %rd87;
	st.u8 	[%rd88], %rs5;
	add.s32 	%r291, %r291, 4;
	setp.le.u32 	%p6, %r291, %r7;
	@%p6 bra 	$L__BB1_7;
$L__BB1_8:
	setp.eq.s64 	%p7, %rd70, 0;
	mov.b64 	%rd528, -1205034819632174695;
	@%p7 bra 	$L__BB1_27;
	setp.lt.u32 	%p8, %r5, 32;
	mov.b32 	%r302, 0;
	mov.b64 	%rd519, 2870177450012600261;
	mov.u32 	%r301, %r5;
	@%p8 bra 	$L__BB1_13;
	sub.s32 	%r292, %r2, %r3;
	add.s64 	%rd514, %rd70, 15;
	mov.b32 	%r302, 0;
	mov.b64 	%rd518, 6983438078262162902;
	mov.b64 	%rd517, -4417276706812531889;
	mov.b64 	%rd516, 0;
	mov.b64 	%rd515, 7046029288634856825;
$L__BB1_11:
	ld.u8 	%rd95, [%rd514+-15];
	ld.u8 	%r62, [%rd514+-14];
	mul.wide.u32 	%rd96, %r62, 256;
	or.b64  	%rd97, %rd96, %rd95;
	ld.u8 	%r63, [%rd514+-13];
	mul.wide.u32 	%rd98, %r63, 65536;
	or.b64  	%rd99, %rd97, %rd98;
	ld.u8 	%r64, [%rd514+-12];
	mul.wide.u32 	%rd100, %r64, 16777216;
	or.b64  	%rd101, %rd99, %rd100;
	ld.u8 	%rd102, [%rd514+-11];
	shl.b64 	%rd103, %rd102, 32;
	or.b64  	%rd104, %rd101, %rd103;
	ld.u8 	%rd105, [%rd514+-10];
	shl.b64 	%rd106, %rd105, 40;
	or.b64  	%rd107, %rd104, %rd106;
	ld.u8 	%rd108, [%rd514+-9];
	shl.b64 	%rd109, %rd108, 48;
	or.b64  	%rd110, %rd107, %rd109;
	ld.u8 	%rd111, [%rd514+-8];
	shl.b64 	%rd112, %rd111, 56;
	or.b64  	%rd113, %rd110, %rd112;
	mad.lo.s64 	%rd114, %rd113, -4417276706812531889, %rd518;
	mov.b64 	{%r65, %r66}, %rd114;
	shf.l.wrap.b32 	%r67, %r65, %r66, 31;
	shf.l.wrap.b32 	%r68, %r66, %r65, 31;
	mov.b64 	%rd12, {%r68, %r67};
	mul.lo.s64 	%rd518, %rd12, -7046029288634856825;
	ld.u8 	%rd115, [%rd514+-7];
	ld.u8 	%r69, [%rd514+-6];
	mul.wide.u32 	%rd116, %r69, 256;
	or.b64  	%rd117, %rd116, %rd115;
	ld.u8 	%r70, [%rd514+-5];
	mul.wide.u32 	%rd118, %r70, 65536;
	or.b64  	%rd119, %rd117, %rd118;
	ld.u8 	%r71, [%rd514+-4];
	mul.wide.u32 	%rd120, %r71, 16777216;
	or.b64  	%rd121, %rd119, %rd120;
	ld.u8 	%rd122, [%rd514+-3];
	shl.b64 	%rd123, %rd122, 32;
	or.b64  	%rd124, %rd121, %rd123;
	ld.u8 	%rd125, [%rd514+-2];
	shl.b64 	%rd126, %rd125, 40;
	or.b64  	%rd127, %rd124, %rd126;
	ld.u8 	%rd128, [%rd514+-1];
	shl.b64 	%rd129, %rd128, 48;
	or.b64  	%rd130, %rd127, %rd129;
	ld.u8 	%rd131, [%rd514];
	shl.b64 	%rd132, %rd131, 56;
	or.b64  	%rd133, %rd130, %rd132;
	mad.lo.s64 	%rd134, %rd133, -4417276706812531889, %rd517;
	mov.b64 	{%r72, %r73}, %rd134;
	shf.l.wrap.b32 	%r74, %r72, %r73, 31;
	shf.l.wrap.b32 	%r75, %r73, %r72, 31;
	mov.b64 	%rd14, {%r75, %r74};
	mul.lo.s64 	%rd517, %rd14, -7046029288634856825;
	ld.u8 	%rd135, [%rd514+1];
	ld.u8 	%r76, [%rd514+2];
	mul.wide.u32 	%rd136, %r76, 256;
	or.b64  	%rd137, %rd136, %rd135;
	ld.u8 	%r77, [%rd514+3];
	mul.wide.u32 	%rd138, %r77, 65536;
	or.b64  	%rd139, %rd137, %rd138;
	ld.u8 	%r78, [%rd514+4];
	mul.wide.u32 	%rd140, %r78, 16777216;
	or.b64  	%rd141, %rd139, %rd140;
	ld.u8 	%rd142, [%rd514+5];
	shl.b64 	%rd143, %rd142, 32;
	or.b64  	%rd144, %rd141, %rd143;
	ld.u8 	%rd145, [%rd514+6];
	shl.b64 	%rd146, %rd145, 40;
	or.b64  	%rd147, %rd144, %rd146;
	ld.u8 	%rd148, [%rd514+7];
	shl.b64 	%rd149, %rd148, 48;
	or.b64  	%rd150, %rd147, %rd149;
	ld.u8 	%rd151, [%rd514+8];
	shl.b64 	%rd152, %rd151, 56;
	or.b64  	%rd153, %rd150, %rd152;
	mad.lo.s64 	%rd154, %rd153, -4417276706812531889, %rd516;
	mov.b64 	{%r79, %r80}, %rd154;
	shf.l.wrap.b32 	%r81, %r79, %r80, 31;
	shf.l.wrap.b32 	%r82, %r80, %r79, 31;
	mov.b64 	%rd16, {%r82, %r81};
	mul.lo.s64 	%rd516, %rd16, -7046029288634856825;
	ld.u8 	%rd155, [%rd514+9];
	ld.u8 	%r83, [%rd514+10];
	mul.wide.u32 	%rd156, %r83, 256;
	or.b64  	%rd157, %rd156, %rd155;
	ld.u8 	%r84, [%rd514+11];
	mul.wide.u32 	%rd158, %r84, 65536;
	or.b64  	%rd159, %rd157, %rd158;
	ld.u8 	%r85, [%rd514+12];
	mul.wide.u32 	%rd160, %r85, 16777216;
	or.b64  	%rd161, %rd159, %rd160;
	ld.u8 	%rd162, [%rd514+13];
	shl.b64 	%rd163, %rd162, 32;
	or.b64  	%rd164, %rd161, %rd163;
	ld.u8 	%rd165, [%rd514+14];
	shl.b64 	%rd166, %rd165, 40;
	or.b64  	%rd167, %rd164, %rd166;
	ld.u8 	%rd168, [%rd514+15];
	shl.b64 	%rd169, %rd168, 48;
	or.b64  	%rd170, %rd167, %rd169;
	ld.u8 	%rd171, [%rd514+16];
	shl.b64 	%rd172, %rd171, 56;
	or.b64  	%rd173, %rd170, %rd172;
	mad.lo.s64 	%rd174, %rd173, -4417276706812531889, %rd515;
	mov.b64 	{%r86, %r87}, %rd174;
	shf.l.wrap.b32 	%r88, %r86, %r87, 31;
	shf.l.wrap.b32 	%r89, %r87, %r86, 31;
	mov.b64 	%rd18, {%r89, %r88};
	mul.lo.s64 	%rd515, %rd18, -7046029288634856825;
	add.s32 	%r302, %r302, 32;
	add.s32 	%r23, %r292, -32;
	add.s32 	%r301, %r292, -33;
	add.s64 	%rd514, %rd514, 32;
	setp.gt.u32 	%p9, %r301, 31;
	mov.u32 	%r292, %r23;
	@%p9 bra 	$L__BB1_11;
	mov.b64 	{%r90, %r91}, %rd518;
	shf.l.wrap.b32 	%r92, %r90, %r91, 1;
	shf.l.wrap.b32 	%r93, %r91, %r90, 1;
	mov.b64 	%rd175, {%r93, %r92};
	mov.b64 	{%r94, %r95}, %rd517;
	shf.l.wrap.b32 	%r96, %r94, %r95, 7;
	shf.l.wrap.b32 	%r97, %r95, %r94, 7;
	mov.b64 	%rd176, {%r97, %r96};
	add.s64 	%rd177, %rd176, %rd175;
	mov.b64 	{%r98, %r99}, %rd516;
	shf.l.wrap.b32 	%r100, %r98, %r99, 12;
	shf.l.wrap.b32 	%r101, %r99, %r98, 12;
	mov.b64 	%rd178, {%r101, %r100};
	add.s64 	%rd179, %rd177, %rd178;
	mov.b64 	{%r102, %r103}, %rd515;
	shf.l.wrap.b32 	%r104, %r102, %r103, 18;
	shf.l.wrap.b32 	%r105, %r103, %r102, 18;
	mov.b64 	%rd180, {%r105, %r104};
	add.s64 	%rd181, %rd179, %rd180;
	mul.lo.s64 	%rd182, %rd12, -2381459717836149591;
	mul.lo.s64 	%rd183, %rd12, -8665851108926685184;
	shr.u64 	%rd184, %rd182, 33;
	or.b64  	%rd185, %rd184, %rd183;
	mul.lo.s64 	%rd186, %rd185, -7046029288634856825;
	xor.b64  	%rd187, %rd181, %rd186;
	mad.lo.s64 	%rd188, %rd187, -7046029288634856825, -8796714831421723037;
	mul.lo.s64 	%rd189, %rd14, -2381459717836149591;
	mul.lo.s64 	%rd190, %rd14, -8665851108926685184;
	shr.u64 	%rd191, %rd189, 33;
	or.b64  	%rd192, %rd191, %rd190;
	mul.lo.s64 	%rd193, %rd192, -7046029288634856825;
	xor.b64  	%rd194, %rd188, %rd193;
	mad.lo.s64 	%rd195, %rd194, -7046029288634856825, -8796714831421723037;
	mul.lo.s64 	%rd196, %rd16, -2381459717836149591;
	mul.lo.s64 	%rd197, %rd16, -8665851108926685184;
	shr.u64 	%rd198, %rd196, 33;
	or.b64  	%rd199, %rd198, %rd197;
	mul.lo.s64 	%rd200, %rd199, -7046029288634856825;
	xor.b64  	%rd201, %rd195, %rd200;
	mad.lo.s64 	%rd202, %rd201, -7046029288634856825, -8796714831421723037;
	mul.lo.s64 	%rd203, %rd18, -2381459717836149591;
	mul.lo.s64 	%rd204, %rd18, -8665851108926685184;
	shr.u64 	%rd205, %rd203, 33;
	or.b64  	%rd206, %rd205, %rd204;
	mul.lo.s64 	%rd207, %rd206, -7046029288634856825;
	xor.b64  	%rd208, %rd202, %rd207;
	mad.lo.s64 	%rd519, %rd208, -7046029288634856825, -8796714831421723037;
$L__BB1_13:
	cvt.u64.u32 	%rd209, %r5;
	add.s64 	%rd523, %rd519, %rd209;
	setp.lt.u32 	%p10, %r301, 8;
	@%p10 bra 	$L__BB1_19;
	add.s32 	%r27, %r301, -8;
	and.b32  	%r107, %r27, 8;
	setp.ne.s32 	%p11, %r107, 0;
	mov.u32 	%r297, %r301;
	@%p11 bra 	$L__BB1_16;
	cvt.u64.u32 	%rd211, %r302;
	add.s64 	%rd212, %rd70, %rd211;
	ld.u8 	%rd213, [%rd212];
	ld.u8 	%r108, [%rd212+1];
	mul.wide.u32 	%rd214, %r108, 256;
	or.b64  	%rd215, %rd214, %rd213;
	ld.u8 	%r109, [%rd212+2];
	mul.wide.u32 	%rd216, %r109, 65536;
	or.b64  	%rd217, %rd215, %rd216;
	ld.u8 	%r110, [%rd212+3];
	mul.wide.u32 	%rd218, %r110, 16777216;
	or.b64  	%rd219, %rd217, %rd218;
	ld.u8 	%rd220, [%rd212+4];
	shl.b64 	%rd221, %rd220, 32;
	or.b64  	%rd222, %rd219, %rd221;
	ld.u8 	%rd223, [%rd212+5];
	shl.b64 	%rd224, %rd223, 40;
	or.b64  	%rd225, %rd222, %rd224;
	ld.u8 	%rd226, [%rd212+6];
	shl.b64 	%rd227, %rd226, 48;
	or.b64  	%rd228, %rd225, %rd227;
	ld.u8 	%rd229, [%rd212+7];
	shl.b64 	%rd230, %rd229, 56;
	or.b64  	%rd231, %rd228, %rd230;
	mul.lo.s64 	%rd232, %rd231, -4417276706812531889;
	mul.lo.s64 	%rd233, %rd231, -7788283243316379648;
	shr.u64 	%rd234, %rd232, 33;
	or.b64  	%rd235, %rd234, %rd233;
	mul.lo.s64 	%rd236, %rd235, -7046029288634856825;
	xor.b64  	%rd237, %rd236, %rd523;
	mov.b64 	{%r111, %r112}, %rd237;
	shf.l.wrap.b32 	%r113, %r111, %r112, 27;
	shf.l.wrap.b32 	%r114, %r112, %r111, 27;
	mov.b64 	%rd238, {%r114, %r113};
	mad.lo.s64 	%rd523, %rd238, -7046029288634856825, -8796714831421723037;
	add.s32 	%r302, %r302, 8;
	mov.u32 	%r297, %r27;
$L__BB1_16:
	setp.lt.u32 	%p12, %r27, 8;
	mov.u32 	%r301, %r27;
	@%p12 bra 	$L__BB1_19;
	mov.u32 	%r301, %r297;
$L__BB1_18:
	cvt.u64.u32 	%rd239, %r302;
	add.s64 	%rd240, %rd70, %rd239;
	ld.u8 	%rd241, [%rd240];
	ld.u8 	%r115, [%rd240+1];
	mul.wide.u32 	%rd242, %r115, 256;
	or.b64  	%rd243, %rd242, %rd241;
	ld.u8 	%r116, [%rd240+2];
	mul.wide.u32 	%rd244, %r116, 65536;
	or.b64  	%rd245, %rd243, %rd244;
	ld.u8 	%r117, [%rd240+3];
	mul.wide.u32 	%rd246, %r117, 16777216;
	or.b64  	%rd247, %rd245, %rd246;
	ld.u8 	%rd248, [%rd240+4];
	shl.b64 	%rd249, %rd248, 32;
	or.b64  	%rd250, %rd247, %rd249;
	ld.u8 	%rd251, [%rd240+5];
	shl.b64 	%rd252, %rd251, 40;
	or.b64  	%rd253, %rd250, %rd252;
	ld.u8 	%rd254, [%rd240+6];
	shl.b64 	%rd255, %rd254, 48;
	or.b64  	%rd256, %rd253, %rd255;
	ld.u8 	%rd257, [%rd240+7];
	shl.b64 	%rd258, %rd257, 56;
	or.b64  	%rd259, %rd256, %rd258;
	mul.lo.s64 	%rd260, %rd259, -4417276706812531889;
	mul.lo.s64 	%rd261, %rd259, -7788283243316379648;
	shr.u64 	%rd262, %rd260, 33;
	or.b64  	%rd263, %rd262, %rd261;
	mul.lo.s64 	%rd264, %rd263, -7046029288634856825;
	xor.b64  	%rd265, %rd264, %rd523;
	mov.b64 	{%r118, %r119}, %rd265;
	shf.l.wrap.b32 	%r120, %r118, %r119, 27;
	shf.l.wrap.b32 	%r121, %r119, %r118, 27;
	mov.b64 	%rd266, {%r121, %r120};
	mad.lo.s64 	%rd267, %rd266, -7046029288634856825, -8796714831421723037;
	add.s32 	%r122, %r302, 8;
	cvt.u64.u32 	%rd268, %r122;
	add.s64 	%rd269, %rd70, %rd268;
	ld.u8 	%rd270, [%rd269];
	add.s32 	%r123, %r302, 9;
	cvt.u64.u32 	%rd271, %r123;
	add.s64 	%rd272, %rd70, %rd271;
	ld.u8 	%r124, [%rd272];
	mul.wide.u32 	%rd273, %r124, 256;
	or.b64  	%rd274, %rd273, %rd270;
	add.s32 	%r125, %r302, 10;
	cvt.u64.u32 	%rd275, %r125;
	add.s64 	%rd276, %rd70, %rd275;
	ld.u8 	%r126, [%rd276];
	mul.wide.u32 	%rd277, %r126, 65536;
	or.b64  	%rd278, %rd274, %rd277;
	add.s32 	%r127, %r302, 11;
	cvt.u64.u32 	%rd279, %r127;
	add.s64 	%rd280, %rd70, %rd279;
	ld.u8 	%r128, [%rd280];
	mul.wide.u32 	%rd281, %r128, 16777216;
	or.b64  	%rd282, %rd278, %rd281;
	add.s32 	%r129, %r302, 12;
	cvt.u64.u32 	%rd283, %r129;
	add.s64 	%rd284, %rd70, %rd283;
	ld.u8 	%rd285, [%rd284];
	shl.b64 	%rd286, %rd285, 32;
	or.b64  	%rd287, %rd282, %rd286;
	add.s32 	%r130, %r302, 13;
	cvt.u64.u32 	%rd288, %r130;
	add.s64 	%rd289, %rd70, %rd288;
	ld.u8 	%rd290, [%rd289];
	shl.b64 	%rd291, %rd290, 40;
	or.b64  	%rd292, %rd287, %rd291;
	add.s32 	%r131, %r302, 14;
	cvt.u64.u32 	%rd293, %r131;
	add.s64 	%rd294, %rd70, %rd293;
	ld.u8 	%rd295, [%rd294];
	shl.b64 	%rd296, %rd295, 48;
	or.b64  	%rd297, %rd292, %rd296;
	add.s32 	%r132, %r302, 15;
	cvt.u64.u32 	%rd298, %r132;
	add.s64 	%rd299, %rd70, %rd298;
	ld.u8 	%rd300, [%rd299];
	shl.b64 	%rd301, %rd300, 56;
	or.b64  	%rd302, %rd297, %rd301;
	mul.lo.s64 	%rd303, %rd302, -4417276706812531889;
	mul.lo.s64 	%rd304, %rd302, -7788283243316379648;
	shr.u64 	%rd305, %rd303, 33;
	or.b64  	%rd306, %rd305, %rd304;
	mul.lo.s64 	%rd307, %rd306, -7046029288634856825;
	xor.b64  	%rd308, %rd307, %rd267;
	mov.b64 	{%r133, %r134}, %rd308;
	shf.l.wrap.b32 	%r135, %r133, %r134, 27;
	shf.l.wrap.b32 	%r136, %r134, %r133, 27;
	mov.b64 	%rd309, {%r136, %r135};
	mad.lo.s64 	%rd523, %rd309, -7046029288634856825, -8796714831421723037;
	add.s32 	%r302, %r302, 16;
	add.s32 	%r301, %r301, -16;
	setp.gt.u32 	%p13, %r301, 7;
	@%p13 bra 	$L__BB1_18;
$L__BB1_19:
	setp.lt.u32 	%p14, %r301, 4;
	@%p14 bra 	$L__BB1_21;
	cvt.u64.u32 	%rd310, %r302;
	add.s64 	%rd311, %rd70, %rd310;
	ld.u8 	%rd312, [%rd311];
	ld.u8 	%r137, [%rd311+1];
	mul.wide.u32 	%rd313, %r137, 256;
	or.b64  	%rd314, %rd313, %rd312;
	ld.u8 	%r138, [%rd311+2];
	mul.wide.u32 	%rd315, %r138, 65536;
	or.b64  	%rd316, %rd314, %rd315;
	ld.u8 	%r139, [%rd311+3];
	mul.wide.u32 	%rd317, %r139, 16777216;
	or.b64  	%rd318, %rd316, %rd317;
	mul.lo.s64 	%rd319, %rd318, -7046029288634856825;
	xor.b64  	%rd320, %rd319, %rd523;
	mov.b64 	{%r140, %r141}, %rd320;
	shf.l.wrap.b32 	%r142, %r140, %r141, 23;
	shf.l.wrap.b32 	%r143, %r141, %r140, 23;
	mov.b64 	%rd321, {%r143, %r142};
	mad.lo.s64 	%rd523, %rd321, -4417276706812531889, 1609587929392839161;
	add.s32 	%r302, %r302, 4;
	add.s32 	%r301, %r301, -4;
$L__BB1_21:
	setp.eq.s32 	%p15, %r301, 0;
	@%p15 bra 	$L__BB1_26;
	setp.eq.s32 	%p16, %r301, 1;
	@%p16 bra 	$L__BB1_24;
	cvt.u64.u32 	%rd323, %r302;
	add.s64 	%rd324, %rd70, %rd323;
	ld.u8 	%rd325, [%rd324];
	mul.lo.s64 	%rd326, %rd325, 2870177450012600261;
	xor.b64  	%rd327, %rd326, %rd523;
	mov.b64 	{%r144, %r145}, %rd327;
	shf.l.wrap.b32 	%r146, %r144, %r145, 11;
	shf.l.wrap.b32 	%r147, %r145, %r144, 11;
	mov.b64 	%rd328, {%r147, %r146};
	mul.lo.s64 	%rd329, %rd328, -7046029288634856825;
	add.s32 	%r148, %r302, 1;
	cvt.u64.u32 	%rd330, %r148;
	add.s64 	%rd331, %rd70, %rd330;
	ld.u8 	%rd332, [%rd331];
	mul.lo.s64 	%rd333, %rd332, 2870177450012600261;
	xor.b64  	%rd334, %rd333, %rd329;
	mov.b64 	{%r149, %r150}, %rd334;
	shf.l.wrap.b32 	%r151, %r149, %r150, 11;
	shf.l.wrap.b32 	%r152, %r150, %r149, 11;
	mov.b64 	%rd335, {%r152, %r151};
	mul.lo.s64 	%rd523, %rd335, -7046029288634856825;
	add.s32 	%r302, %r302, 2;
$L__BB1_24:
	and.b32  	%r153, %r301, 1;
	setp.eq.b32 	%p17, %r153, 1;
	not.pred 	%p18, %p17;
	@%p18 bra 	$L__BB1_26;
	cvt.u64.u32 	%rd336, %r302;
	add.s64 	%rd337, %rd70, %rd336;
	ld.u8 	%rd338, [%rd337];
	mul.lo.s64 	%rd339, %rd338, 2870177450012600261;
	xor.b64  	%rd340, %rd339, %rd523;
	mov.b64 	{%r154, %r155}, %rd340;
	shf.l.wrap.b32 	%r156, %r154, %r155, 11;
	shf.l.wrap.b32 	%r157, %r155, %r154, 11;
	mov.b64 	%rd341, {%r157, %r156};
	mul.lo.s64 	%rd523, %rd341, -7046029288634856825;
$L__BB1_26:
	shr.u64 	%rd342, %rd523, 33;
	xor.b64  	%rd343, %rd342, %rd523;
	mul.lo.s64 	%rd344, %rd343, -4417276706812531889;
	shr.u64 	%rd345, %rd344, 29;
	xor.b64  	%rd346, %rd345, %rd344;
	mul.lo.s64 	%rd347, %rd346, 1609587929392839161;
	shr.u64 	%rd348, %rd347, 32;
	xor.b64  	%rd528, %rd348, %rd347;
$L__BB1_27:
	shr.u64 	%rd39, %rd528, 32;
	cvt.u32.u64 	%r158, %rd528;
	mul.hi.u32 	%r159, %r158, 861229;
	sub.s32 	%r160, %r158, %r159;
	shr.u32 	%r161, %r160, 1;
	add.s32 	%r162, %r161, %r159;
	shr.u32 	%r163, %r162, 24;
	mul.lo.s32 	%r164, %r163, 33547705;
	sub.s32 	%r165, %r158, %r164;
	cvt.u64.u32 	%rd40, %r165;
	shr.u64 	%rd349, %rd40, 3;
	and.b64  	%rd350, %rd349, 4194300;
	add.s64 	%rd351, %rd1, %rd350;
	ld.global.u32 	%r166, [%rd351];
	and.b32  	%r167, %r165, 31;
	shr.u32 	%r168, %r166, %r167;
	and.b32  	%r169, %r168, 1;
	setp.eq.b32 	%p19, %r169, 1;
	not.pred 	%p20, %p19;
	@%p20 bra 	$L__BB1_51;
	add.s64 	%rd352, %rd39, %rd40;
	mul.hi.u64 	%rd353, %rd352, 549866051157;
	mul.lo.s64 	%rd354, %rd353, 33547705;
	sub.s64 	%rd41, %rd352, %rd354;
	cvt.u32.u64 	%r170, %rd41;
	shr.u64 	%rd355, %rd41, 3;
	and.b64  	%rd356, %rd355, 4194300;
	add.s64 	%rd357, %rd1, %rd356;
	ld.global.u32 	%r171, [%rd357];
	and.b32  	%r172, %r170, 31;
	shr.u32 	%r173, %r171, %r172;
	and.b32  	%r174, %r173, 1;
	setp.eq.b32 	%p21, %r174, 1;
	not.pred 	%p22, %p21;
	@%p22 bra 	$L__BB1_51;
	shl.b64 	%rd358, %rd39, 1;
	add.s64 	%rd359, %rd358, %rd41;
	mul.hi.u64 	%rd360, %rd359, -9221522562391711283;
	shr.u64 	%rd361, %rd360, 24;
	mul.lo.s64 	%rd362, %rd361, 33547705;
	sub.s64 	%rd42, %rd359, %rd362;
	cvt.u32.u64 	%r175, %rd42;
	shr.u64 	%rd363, %rd42, 3;
	and.b64  	%rd364, %rd363, 4194300;
	add.s64 	%rd365, %rd1, %rd364;
	ld.global.u32 	%r176, [%rd365];
	and.b32  	%r177, %r175, 31;
	shr.u32 	%r178, %r176, %r177;
	and.b32  	%r179, %r178, 1;
	setp.eq.b32 	%p23, %r179, 1;
	not.pred 	%p24, %p23;
	@%p24 bra 	$L__BB1_51;
	mad.lo.s64 	%rd366, %rd39, 3, %rd42;
	mul.hi.u64 	%rd367, %rd366, -9221522562391711283;
	shr.u64 	%rd368, %rd367, 24;
	mul.lo.s64 	%rd369, %rd368, 33547705;
	sub.s64 	%rd43, %rd366, %rd369;
	cvt.u32.u64 	%r180, %rd43;
	shr.u64 	%rd370, %rd43, 3;
	and.b64  	%rd371, %rd370, 4194300;
	add.s64 	%rd372, %rd1, %rd371;
	ld.global.u32 	%r181, [%rd372];
	and.b32  	%r182, %r180, 31;
	shr.u32 	%r183, %r181, %r182;
	and.b32  	%r184, %r183, 1;
	setp.eq.b32 	%p25, %r184, 1;
	not.pred 	%p26, %p25;
	@%p26 bra 	$L__BB1_51;
	shl.b64 	%rd373, %rd39, 2;
	add.s64 	%rd374, %rd373, %rd43;
	mul.hi.u64 	%rd375, %rd374, -9221522562391711283;
	shr.u64 	%rd376, %rd375, 24;
	mul.lo.s64 	%rd377, %rd376, 33547705;
	sub.s64 	%rd44, %rd374, %rd377;
	cvt.u32.u64 	%r185, %rd44;
	shr.u64 	%rd378, %rd44, 3;
	and.b64  	%rd379, %rd378, 4194300;
	add.s64 	%rd380, %rd1, %rd379;
	ld.global.u32 	%r186, [%rd380];
	and.b32  	%r187, %r185, 31;
	shr.u32 	%r188, %r186, %r187;
	and.b32  	%r189, %r188, 1;
	setp.eq.b32 	%p27, %r189, 1;
	not.pred 	%p28, %p27;
	@%p28 bra 	$L__BB1_51;
	mad.lo.s64 	%rd381, %rd39, 5, %rd44;
	mul.hi.u64 	%rd382, %rd381, -9221522562391711283;
	shr.u64 	%rd383, %rd382, 24;
	mul.lo.s64 	%rd384, %rd383, 33547705;
	sub.s64 	%rd45, %rd381, %rd384;
	cvt.u32.u64 	%r190, %rd45;
	shr.u64 	%rd385, %rd45, 3;
	and.b64  	%rd386, %rd385, 4194300;
	add.s64 	%rd387, %rd1, %rd386;
	ld.global.u32 	%r191, [%rd387];
	and.b32  	%r192, %r190, 31;
	shr.u32 	%r193, %r191, %r192;
	and.b32  	%r194, %r193, 1;
	setp.eq.b32 	%p29, %r194, 1;
	not.pred 	%p30, %p29;
	@%p30 bra 	$L__BB1_51;
	mad.lo.s64 	%rd388, %rd39, 6, %rd45;
	mul.hi.u64 	%rd389, %rd388, -9221522562391711283;
	shr.u64 	%rd390, %rd389, 24;
	mul.lo.s64 	%rd391, %rd390, 33547705;
	sub.s64 	%rd46, %rd388, %rd391;
	cvt.u32.u64 	%r195, %rd46;
	shr.u64 	%rd392, %rd46, 3;
	and.b64  	%rd393, %rd392, 4194300;
	add.s64 	%rd394, %rd1, %rd393;
	ld.global.u32 	%r196, [%rd394];
	and.b32  	%r197, %r195, 31;
	shr.u32 	%r198, %r196, %r197;
	and.b32  	%r199, %r198, 1;
	setp.eq.b32 	%p31, %r199, 1;
	not.pred 	%p32, %p31;
	@%p32 bra 	$L__BB1_51;
	mad.lo.s64 	%rd395, %rd39, 7, %rd46;
	mul.hi.u64 	%rd396, %rd395, -9221522562391711283;
	shr.u64 	%rd397, %rd396, 24;
	mul.lo.s64 	%rd398, %rd397, 33547705;
	sub.s64 	%rd47, %rd395, %rd398;
	cvt.u32.u64 	%r200, %rd47;
	shr.u64 	%rd399, %rd47, 3;
	and.b64  	%rd400, %rd399, 4194300;
	add.s64 	%rd401, %rd1, %rd400;
	ld.global.u32 	%r201, [%rd401];
	and.b32  	%r202, %r200, 31;
	shr.u32 	%r203, %r201, %r202;
	and.b32  	%r204, %r203, 1;
	setp.eq.b32 	%p33, %r204, 1;
	not.pred 	%p34, %p33;
	@%p34 bra 	$L__BB1_51;
	shl.b64 	%rd402, %rd39, 3;
	add.s64 	%rd403, %rd402, %rd47;
	mul.hi.u64 	%rd404, %rd403, -9221522562391711283;
	shr.u64 	%rd405, %rd404, 24;
	mul.lo.s64 	%rd406, %rd405, 33547705;
	sub.s64 	%rd48, %rd403, %rd406;
	cvt.u32.u64 	%r205, %rd48;
	shr.u64 	%rd407, %rd48, 3;
	and.b64  	%rd408, %rd407, 4194300;
	add.s64 	%rd409, %rd1, %rd408;
	ld.global.u32 	%r206, [%rd409];
	and.b32  	%r207, %r205, 31;
	shr.u32 	%r208, %r206, %r207;
	and.b32  	%r209, %r208, 1;
	setp.eq.b32 	%p35, %r209, 1;
	not.pred 	%p36, %p35;
	@%p36 bra 	$L__BB1_51;
	mad.lo.s64 	%rd410, %rd39, 9, %rd48;
	mul.hi.u64 	%rd411, %rd410, -9221522562391711283;
	shr.u64 	%rd412, %rd411, 24;
	mul.lo.s64 	%rd413, %rd412, 33547705;
	sub.s64 	%rd49, %rd410, %rd413;
	cvt.u32.u64 	%r210, %rd49;
	shr.u64 	%rd414, %rd49, 3;
	and.b64  	%rd415, %rd414, 4194300;
	add.s64 	%rd416, %rd1, %rd415;
	ld.global.u32 	%r211, [%rd416];
	and.b32  	%r212, %r210, 31;
	shr.u32 	%r213, %r211, %r212;
	and.b32  	%r214, %r213, 1;
	setp.eq.b32 	%p37, %r214, 1;
	not.pred 	%p38, %p37;
	@%p38 bra 	$L__BB1_51;
	mad.lo.s64 	%rd417, %rd39, 10, %rd49;
	mul.hi.u64 	%rd418, %rd417, -9221522562391711283;
	shr.u64 	%rd419, %rd418, 24;
	mul.lo.s64 	%rd420, %rd419, 33547705;
	sub.s64 	%rd50, %rd417, %rd420;
	cvt.u32.u64 	%r215, %rd50;
	shr.u64 	%rd421, %rd50, 3;
	and.b64  	%rd422, %rd421, 4194300;
	add.s64 	%rd423, %rd1, %rd422;
	ld.global.u32 	%r216, [%rd423];
	and.b32  	%r217, %r215, 31;
	shr.u32 	%r218, %r216, %r217;
	and.b32  	%r219, %r218, 1;
	setp.eq.b32 	%p39, %r219, 1;
	not.pred 	%p40, %p39;
	@%p40 bra 	$L__BB1_51;
	mad.lo.s64 	%rd424, %rd39, 11, %rd50;
	mul.hi.u64 	%rd425, %rd424, -9221522562391711283;
	shr.u64 	%rd426, %rd425, 24;
	mul.lo.s64 	%rd427, %rd426, 33547705;
	sub.s64 	%rd51, %rd424, %rd427;
	cvt.u32.u64 	%r220, %rd51;
	shr.u64 	%rd428, %rd51, 3;
	and.b64  	%rd429, %rd428, 4194300;
	add.s64 	%rd430, %rd1, %rd429;
	ld.global.u32 	%r221, [%rd430];
	and.b32  	%r222, %r220, 31;
	shr.u32 	%r223, %r221, %r222;
	and.b32  	%r224, %r223, 1;
	setp.eq.b32 	%p41, %r224, 1;
	not.pred 	%p42, %p41;
	@%p42 bra 	$L__BB1_51;
	mad.lo.s64 	%rd431, %rd39, 12, %rd51;
	mul.hi.u64 	%rd432, %rd431, -9221522562391711283;
	shr.u64 	%rd433, %rd432, 24;
	mul.lo.s64 	%rd434, %rd433, 33547705;
	sub.s64 	%rd52, %rd431, %rd434;
	cvt.u32.u64 	%r225, %rd52;
	shr.u64 	%rd435, %rd52, 3;
	and.b64  	%rd436, %rd435, 4194300;
	add.s64 	%rd437, %rd1, %rd436;
	ld.global.u32 	%r226, [%rd437];
	and.b32  	%r227, %r225, 31;
	shr.u32 	%r228, %r226, %r227;
	and.b32  	%r229, %r228, 1;
	setp.eq.b32 	%p43, %r229, 1;
	not.pred 	%p44, %p43;
	@%p44 bra 	$L__BB1_51;
	mad.lo.s64 	%rd438, %rd39, 13, %rd52;
	mul.hi.u64 	%rd439, %rd438, -9221522562391711283;
	shr.u64 	%rd440, %rd439, 24;
	mul.lo.s64 	%rd441, %rd440, 33547705;
	sub.s64 	%rd53, %rd438, %rd441;
	cvt.u32.u64 	%r230, %rd53;
	shr.u64 	%rd442, %rd53, 3;
	and.b64  	%rd443, %rd442, 4194300;
	add.s64 	%rd444, %rd1, %rd443;
	ld.global.u32 	%r231, [%rd444];
	and.b32  	%r232, %r230, 31;
	shr.u32 	%r233, %r231, %r232;
	and.b32  	%r234, %r233, 1;
	setp.eq.b32 	%p45, %r234, 1;
	not.pred 	%p46, %p45;
	@%p46 bra 	$L__BB1_51;
	mad.lo.s64 	%rd445, %rd39, 14, %rd53;
	mul.hi.u64 	%rd446, %rd445, -9221522562391711283;
	shr.u64 	%rd447, %rd446, 24;
	mul.lo.s64 	%rd448, %rd447, 33547705;
	sub.s64 	%rd54, %rd445, %rd448;
	cvt.u32.u64 	%r235, %rd54;
	shr.u64 	%rd449, %rd54, 3;
	and.b64  	%rd450, %rd449, 4194300;
	add.s64 	%rd451, %rd1, %rd450;
	ld.global.u32 	%r236, [%rd451];
	and.b32  	%r237, %r235, 31;
	shr.u32 	%r238, %r236, %r237;
	and.b32  	%r239, %r238, 1;
	setp.eq.b32 	%p47, %r239, 1;
	not.pred 	%p48, %p47;
	@%p48 bra 	$L__BB1_51;
	mad.lo.s64 	%rd452, %rd39, 15, %rd54;
	mul.hi.u64 	%rd453, %rd452, -9221522562391711283;
	shr.u64 	%rd454, %rd453, 24;
	mul.lo.s64 	%rd455, %rd454, 33547705;
	sub.s64 	%rd55, %rd452, %rd455;
	cvt.u32.u64 	%r240, %rd55;
	shr.u64 	%rd456, %rd55, 3;
	and.b64  	%rd457, %rd456, 4194300;
	add.s64 	%rd458, %rd1, %rd457;
	ld.global.u32 	%r241, [%rd458];
	and.b32  	%r242, %r240, 31;
	shr.u32 	%r243, %r241, %r242;
	and.b32  	%r244, %r243, 1;
	setp.eq.b32 	%p49, %r244, 1;
	not.pred 	%p50, %p49;
	@%p50 bra 	$L__BB1_51;
	shl.b64 	%rd459, %rd39, 4;
	add.s64 	%rd460, %rd459, %rd55;
	mul.hi.u64 	%rd461, %rd460, -9221522562391711283;
	shr.u64 	%rd462, %rd461, 24;
	mul.lo.s64 	%rd463, %rd462, 33547705;
	sub.s64 	%rd56, %rd460, %rd463;
	cvt.u32.u64 	%r245, %rd56;
	shr.u64 	%rd464, %rd56, 3;
	and.b64  	%rd465, %rd464, 4194300;
	add.s64 	%rd466, %rd1, %rd465;
	ld.global.u32 	%r246, [%rd466];
	and.b32  	%r247, %r245, 31;
	shr.u32 	%r248, %r246, %r247;
	and.b32  	%r249, %r248, 1;
	setp.eq.b32 	%p51, %r249, 1;
	not.pred 	%p52, %p51;
	@%p52 bra 	$L__BB1_51;
	mad.lo.s64 	%rd467, %rd39, 17, %rd56;
	mul.hi.u64 	%rd468, %rd467, -9221522562391711283;
	shr.u64 	%rd469, %rd468, 24;
	mul.lo.s64 	%rd470, %rd469, 33547705;
	sub.s64 	%rd57, %rd467, %rd470;
	cvt.u32.u64 	%r250, %rd57;
	shr.u64 	%rd471, %rd57, 3;
	and.b64  	%rd472, %rd471, 4194300;
	add.s64 	%rd473, %rd1, %rd472;
	ld.global.u32 	%r251, [%rd473];
	and.b32  	%r252, %r250, 31;
	shr.u32 	%r253, %r251, %r252;
	and.b32  	%r254, %r253, 1;
	setp.eq.b32 	%p53, %r254, 1;
	not.pred 	%p54, %p53;
	@%p54 bra 	$L__BB1_51;
	mad.lo.s64 	%rd474, %rd39, 18, %rd57;
	mul.hi.u64 	%rd475, %rd474, -9221522562391711283;
	shr.u64 	%rd476, %rd475, 24;
	mul.lo.s64 	%rd477, %rd476, 33547705;
	sub.s64 	%rd58, %rd474, %rd477;
	cvt.u32.u64 	%r255, %rd58;
	shr.u64 	%rd478, %rd58, 3;
	and.b64  	%rd479, %rd478, 4194300;
	add.s64 	%rd480, %rd1, %rd479;
	ld.global.u32 	%r256, [%rd480];
	and.b32  	%r257, %r255, 31;
	shr.u32 	%r258, %r256, %r257;
	and.b32  	%r259, %r258, 1;
	setp.eq.b32 	%p55, %r259, 1;
	not.pred 	%p56, %p55;
	@%p56 bra 	$L__BB1_51;
	mad.lo.s64 	%rd481, %rd39, 19, %rd58;
	mul.hi.u64 	%rd482, %rd481, -9221522562391711283;
	shr.u64 	%rd483, %rd482, 24;
	mul.lo.s64 	%rd484, %rd483, 33547705;
	sub.s64 	%rd59, %rd481, %rd484;
	cvt.u32.u64 	%r260, %rd59;
	shr.u64 	%rd485, %rd59, 3;
	and.b64  	%rd486, %rd485, 4194300;
	add.s64 	%rd487, %rd1, %rd486;
	ld.global.u32 	%r261, [%rd487];
	and.b32  	%r262, %r260, 31;
	shr.u32 	%r263, %r261, %r262;
	and.b32  	%r264, %r263, 1;
	setp.eq.b32 	%p57, %r264, 1;
	not.pred 	%p58, %p57;
	@%p58 bra 	$L__BB1_51;
	mad.lo.s64 	%rd488, %rd39, 20, %rd59;
	mul.hi.u64 	%rd489, %rd488, -9221522562391711283;
	shr.u64 	%rd490, %rd489, 24;
	mul.lo.s64 	%rd491, %rd490, 33547705;
	sub.s64 	%rd60, %rd488, %rd491;
	cvt.u32.u64 	%r265, %rd60;
	shr.u64 	%rd492, %rd60, 3;
	and.b64  	%rd493, %rd492, 4194300;
	add.s64 	%rd494, %rd1, %rd493;
	ld.global.u32 	%r266, [%rd494];
	and.b32  	%r267, %r265, 31;
	shr.u32 	%r268, %r266, %r267;
	and.b32  	%r269, %r268, 1;
	setp.eq.b32 	%p59, %r269, 1;
	not.pred 	%p60, %p59;
	@%p60 bra 	$L__BB1_51;
	mad.lo.s64 	%rd495, %rd39, 21, %rd60;
	mul.hi.u64 	%rd496, %rd495, -9221522562391711283;
	shr.u64 	%rd497, %rd496, 24;
	mul.lo.s64 	%rd498, %rd497, 33547705;
	sub.s64 	%rd61, %rd495, %rd498;
	cvt.u32.u64 	%r270, %rd61;
	shr.u64 	%rd499, %rd61, 3;
	and.b64  	%rd500, %rd499, 4194300;
	add.s64 	%rd501, %rd1, %rd500;
	ld.global.u32 	%r271, [%rd501];
	and.b32  	%r272, %r270, 31;
	shr.u32 	%r273, %r271, %r272;
	and.b32  	%r274, %r273, 1;
	setp.eq.b32 	%p61, %r274, 1;
	not.pred 	%p62, %p61;
	@%p62 bra 	$L__BB1_51;
	mad.lo.s64 	%rd502, %rd39, 22, %rd61;
	mul.hi.u64 	%rd503, %rd502, -9221522562391711283;
	shr.u64 	%rd504, %rd503, 24;
	mul.lo.s64 	%rd505, %rd504, 33547705;
	sub.s64 	%rd506, %rd502, %rd505;
	cvt.u32.u64 	%r275, %rd506;
	shr.u64 	%rd507, %rd506, 3;
	and.b64  	%rd508, %rd507, 4194300;
	add.s64 	%rd509, %rd1, %rd508;
	ld.global.u32 	%r276, [%rd509];
	and.b32  	%r277, %r275, 31;
	shr.u32 	%r278, %r276, %r277;
	and.b32  	%r279, %r278, 1;
	setp.eq.b32 	%p63, %r279, 1;
	not.pred 	%p64, %p63;
	@%p64 bra 	$L__BB1_51;
	shr.s32 	%r280, %r1, 31;
	shr.u32 	%r281, %r280, 27;
	add.s32 	%r282, %r1, %r281;
	shr.s32 	%r283, %r282, 5;
	cvta.to.global.u64 	%rd510, %rd63;
	mul.wide.s32 	%rd511, %r283, 4;
	add.s64 	%rd512, %rd510, %rd511;
	and.b32  	%r284, %r1, 31;
	mov.b32 	%r285, 1;
	shl.b32 	%r286, %r285, %r284;
	atom.global.or.b32 	%r287, [%rd512], %r286;
$L__BB1_51:
	ret;

}


// ===== COMPILED SASS (sm_100) =====

	.target	sm_100

	.elftype	@"ET_EXEC"


//--------------------- .note.nv.tkinfo           --------------------------
	.section	.note.nv.tkinfo,"",@"SHT_NOTE"
	.sectionflags	@"SHF_NOTE_NV_TKINFO"
	.tkinfo
        /*0018*/ 	.word	0x00000002
        /*0030*/ 	.string	""
        /*0030*/ 	.string	"ptxas"
        /*0030*/ 	.string	"Cuda compilation tools, release 13.0, V13.0.88"
        /*0030*/ 	.string	"Build cuda_13.0.r13.0/compiler.36424714_0"
        /*0030*/ 	.string	"-arch sm_100 -m 64 "



//--------------------- .note.nv.cuinfo           --------------------------
	.section	.note.nv.cuinfo,"",@"SHT_NOTE"
	.sectionflags	@"SHF_NOTE_NV_CUINFO"
        /*0018*/ 	.short	0x0002
        /*001a*/ 	.short	0x0064
        /*001c*/ 	.short	0x0082
	.zero		2


//--------------------- .nv.info                  --------------------------
	.section	.nv.info,"",@"SHT_CUDA_INFO"
	.align	4


	//----- nvinfo : EIATTR_REGCOUNT
	.align		4
        /*0000*/ 	.byte	0x04, 0x2f
        /*0002*/ 	.short	(.L_1 - .L_0)
	.align		4
.L_0:
        /*0004*/ 	.word	index@(_Z16map_bloom_kernelPciPjS0_j)
        /*0008*/ 	.word	0x00000020


	//----- nvinfo : EIATTR_FRAME_SIZE
	.align		4
.L_1:
        /*000c*/ 	.byte	0x04, 0x11
        /*000e*/ 	.short	(.L_3 - .L_2)
	.align		4
.L_2:
        /*0010*/ 	.word	index@(_Z16map_bloom_kernelPciPjS0_j)
        /*0014*/ 	.word	0x00000000


	//----- nvinfo : EIATTR_REGCOUNT
	.align		4
.L_3:
        /*0018*/ 	.byte	0x04, 0x2f
        /*001a*/ 	.short	(.L_5 - .L_4)
	.align		4
.L_4:
        /*001c*/ 	.word	index@(_Z18query_bloom_kernelPciPjS0_S0_j)
        /*0020*/ 	.word	0x00000020


	//----- nvinfo : EIATTR_FRAME_SIZE
	.align		4
.L_5:
        /*0024*/ 	.byte	0x04, 0x11
        /*0026*/ 	.short	(.L_7 - .L_6)
	.align		4
.L_6:
        /*0028*/ 	.word	index@(_Z18query_bloom_kernelPciPjS0_S0_j)
        /*002c*/ 	.word	0x00000000


	//----- nvinfo : EIATTR_MIN_STACK_SIZE
	.align		4
.L_7:
        /*0030*/ 	.byte	0x04, 0x12
        /*0032*/ 	.short	(.L_9 - .L_8)
	.align		4
.L_8:
        /*0034*/ 	.word	index@(_Z18query_bloom_kernelPciPjS0_S0_j)
        /*0038*/ 	.word	0x00000000


	//----- nvinfo : EIATTR_MIN_STACK_SIZE
	.align		4
.L_9:
        /*003c*/ 	.byte	0x04, 0x12
        /*003e*/ 	.short	(.L_11 - .L_10)
	.align		4
.L_10:
        /*0040*/ 	.word	index@(_Z16map_bloom_kernelPciPjS0_j)
        /*0044*/ 	.word	0x00000000
.L_11:


//--------------------- .nv.compat                --------------------------
	.section	.nv.compat,"",@"SHT_CUDA_COMPAT_INFO"
	.align	4
        /*0000*/ 	.byte	0x02, 0x09, 0x00, 0x00, 0x02, 0x02, 0x01, 0x00, 0x02, 0x05, 0x05, 0x00, 0x03, 0x07, 0x01, 0x01
        /*0010*/ 	.byte	0x02, 0x03, 0x00, 0x00, 0x02, 0x06, 0x01, 0x00, 0x04, 0x0b, 0x08, 0x00, 0x09, 0x00, 0x00, 0x00
        /*0020*/ 	.byte	0x00, 0x00, 0x00, 0x00


//--------------------- .nv.info._Z18query_bloom_kernelPciPjS0_S0_j --------------------------
	.section	.nv.info._Z18query_bloom_kernelPciPjS0_S0_j,"",@"SHT_CUDA_INFO"
	.sectionflags	@""
	.align	4


	//----- nvinfo : EIATTR_CUDA_API_VERSION
	.align		4
        /*0000*/ 	.byte	0x04, 0x37
        /*0002*/ 	.short	(.L_13 - .L_12)
.L_12:
        /*0004*/ 	.word	0x00000082


	//----- nvinfo : EIATTR_KPARAM_INFO
	.align		4
.L_13:
        /*0008*/ 	.byte	0x04, 0x17
        /*000a*/ 	.short	(.L_15 - .L_14)
.L_14:
        /*000c*/ 	.word	0x00000000
        /*0010*/ 	.short	0x0005
        /*0012*/ 	.short	0x0028
        /*0014*/ 	.byte	0x00, 0xf0, 0x11, 0x00


	//----- nvinfo : EIATTR_KPARAM_INFO
	.align		4
.L_15:
        /*0018*/ 	.byte	0x04, 0x17
        /*001a*/ 	.short	(.L_17 - .L_16)
.L_16:
        /*001c*/ 	.word	0x00000000
        /*0020*/ 	.short	0x0004
        /*0022*/ 	.short	0x0020
        /*0024*/ 	.byte	0x00, 0xf5, 0x21, 0x00


	//----- nvinfo : EIATTR_KPARAM_INFO
	.align		4
.L_17:
        /*0028*/ 	.byte	0x04, 0x17
        /*002a*/ 	.short	(.L_19 - .L_18)
.L_18:
        /*002c*/ 	.word	0x00000000
        /*0030*/ 	.short	0x0003
        /*0032*/ 	.short	0x0018
        /*0034*/ 	.byte	0x00, 0xf5, 0x21, 0x00


	//----- nvinfo : EIATTR_KPARAM_INFO
	.align		4
.L_19:
        /*0038*/ 	.byte	0x04, 0x17
        /*003a*/ 	.short	(.L_21 - .L_20)
.L_20:
        /*003c*/ 	.word	0x00000000
        /*0040*/ 	.short	0x0002
        /*0042*/ 	.short	0x0010
        /*0044*/ 	.byte	0x00, 0xf5, 0x21, 0x00


	//----- nvinfo : EIATTR_KPARAM_INFO
	.align		4
.L_21:
        /*0048*/ 	.byte	0x04, 0x17
        /*004a*/ 	.short	(.L_23 - .L_22)
.L_22:
        /*004c*/ 	.word	0x00000000
        /*0050*/ 	.short	0x0001
        /*0052*/ 	.short	0x0008
        /*0054*/ 	.byte	0x00, 0xf0, 0x11, 0x00


	//----- nvinfo : EIATTR_KPARAM_INFO
	.align		4
.L_23:
        /*0058*/ 	.byte	0x04, 0x17
        /*005a*/ 	.short	(.L_25 - .L_24)
.L_24:
        /*005c*/ 	.word	0x00000000
        /*0060*/ 	.short	0x0000
        /*0062*/ 	.short	0x0000
        /*0064*/ 	.byte	0x00, 0xf5, 0x21, 0x00


	//----- nvinfo : EIATTR_SPARSE_MMA_MASK
	.align		4
.L_25:
        /*0068*/ 	.byte	0x03, 0x50
        /*006a*/ 	.short	0x0000


	//----- nvinfo : EIATTR_MAXREG_COUNT
	.align		4
        /*006c*/ 	.byte	0x03, 0x1b
        /*006e*/ 	.short	0x00ff


	//----- nvinfo : EIATTR_EXTERNS
	.align		4
        /*0070*/ 	.byte	0x04, 0x0f
        /*0072*/ 	.short	(.L_27 - .L_26)


	//   ....[0]....
	.align		4
.L_26:
        /*0074*/ 	.word	index@(malloc)


	//----- nvinfo : EIATTR_MERCURY_ISA_VERSION
	.align		4
.L_27:
        /*0078*/ 	.byte	0x03, 0x5f
        /*007a*/ 	.short	0x0101


	//----- nvinfo : EIATTR_VRC_CTA_INIT_COUNT
	.align		4
        /*007c*/ 	.byte	0x02, 0x4a
	.zero		1
	.zero		1


	//----- nvinfo : EIATTR_SYSCALL_OFFSETS
	.align		4
        /*0080*/ 	.byte	0x04, 0x46
        /*0082*/ 	.short	(.L_29 - .L_28)


	//   ....[0]....
.L_28:
        /*0084*/ 	.word	0x00000170


	//----- nvinfo : EIATTR_EXIT_INSTR_OFFSETS
	.align		4
.L_29:
        /*0088*/ 	.byte	0x04, 0x1c
        /*008a*/ 	.short	(.L_31 - .L_30)


	//   ....[0]....
.L_30:
        /*008c*/ 	.word	0x00000070


	//   ....[1]....
        /*0090*/ 	.word	0x000027b0


	//   ....[2]....
        /*0094*/ 	.word	0x00002900


	//   ....[3]....
        /*0098*/ 	.word	0x00002a70


	//   ....[4]....
        /*009c*/ 	.word	0x00002c00


	//   ....[5]....
        /*00a0*/ 	.word	0x00002d70


	//   ....[6]....
        /*00a4*/ 	.word	0x00002ef0


	//   ....[7]....
        /*00a8*/ 	.word	0x00003070


	//   ....[8]....
        /*00ac*/ 	.word	0x000031f0


	//   ....[9]....
        /*00b0*/ 	.word	0x00003360


	//   ....[10]....
        /*00b4*/ 	.word	0x000034e0


	//   ....[11]....
        /*00b8*/ 	.word	0x00003660


	//   ....[12]....
        /*00bc*/ 	.word	0x000037e0


	//   ....[13]....
        /*00c0*/ 	.word	0x00003960


	//   ....[14]....
        /*00c4*/ 	.word	0x00003ae0


	//   ....[15]....
        /*00c8*/ 	.word	0x00003c60


	//   ....[16]....
        /*00cc*/ 	.word	0x00003de0


	//   ....[17]....
        /*00d0*/ 	.word	0x00003f50


	//   ....[18]....
        /*00d4*/ 	.word	0x000040d0


	//   ....[19]....
        /*00d8*/ 	.word	0x00004250


	//   ....[20]....
        /*00dc*/ 	.word	0x000043d0


	//   ....[21]....
        /*00e0*/ 	.word	0x00004550


	//   ....[22]....
        /*00e4*/ 	.word	0x000046d0


	//   ....[23]....
        /*00e8*/ 	.word	0x00004850


	//   ....[24]....
        /*00ec*/ 	.word	0x000048e0


	//----- nvinfo : EIATTR_CRS_STACK_SIZE
	.align		4
.L_31:
        /*00f0*/ 	.byte	0x04, 0x1e
        /*00f2*/ 	.short	(.L_33 - .L_32)
.L_32:
        /*00f4*/ 	.word	0x00000000


	//----- nvinfo : EIATTR_CBANK_PARAM_SIZE
	.align		4
.L_33:
        /*00f8*/ 	.byte	0x03, 0x19
        /*00fa*/ 	.short	0x002c


	//----- nvinfo : EIATTR_PARAM_CBANK
	.align		4
        /*00fc*/ 	.byte	0x04, 0x0a
        /*00fe*/ 	.short	(.L_35 - .L_34)
	.align		4
.L_34:
        /*0100*/ 	.word	index@(.nv.constant0._Z18query_bloom_kernelPciPjS0_S0_j)
        /*0104*/ 	.short	0x0380
        /*0106*/ 	.short	0x002c


	//----- nvinfo : EIATTR_SW_WAR
	.align		4
.L_35:
        /*0108*/ 	.byte	0x04, 0x36
        /*010a*/ 	.short	(.L_37 - .L_36)
.L_36:
        /*010c*/ 	.word	0x00000008
.L_37:


//--------------------- .nv.info._Z16map_bloom_kernelPciPjS0_j --------------------------
	.section	.nv.info._Z16map_bloom_kernelPciPjS0_j,"",@"SHT_CUDA_INFO"
	.sectionflags	@""
	.align	4


	//----- nvinfo : EIATTR_CUDA_API_VERSION
	.align		4
        /*0000*/ 	.byte	0x04, 0x37
        /*0002*/ 	.short	(.L_39 - .L_38)
.L_38:
        /*0004*/ 	.word	0x00000082


	//----- nvinfo : EIATTR_KPARAM_INFO
	.align		4
.L_39:
        /*0008*/ 	.byte	0x04, 0x17
        /*000a*/ 	.short	(.L_41 - .L_40)
.L_40:
        /*000c*/ 	.word	0x00000000
        /*0010*/ 	.short	0x0004
        /*0012*/ 	.short	0x0020
        /*0014*/ 	.byte	0x00, 0xf0, 0x11, 0x00


	//----- nvinfo : EIATTR_KPARAM_INFO
	.align		4
.L_41:
        /*0018*/ 	.byte	0x04, 0x17
        /*001a*/ 	.short	(.L_43 - .L_42)
.L_42:
        /*001c*/ 	.word	0x00000000
        /*0020*/ 	.short	0x0003
        /*0022*/ 	.short	0x0018
        /*0024*/ 	.byte	0x00, 0xf5, 0x21, 0x00


	//----- nvinfo : EIATTR_KPARAM_INFO
	.align		4
.L_43:
        /*0028*/ 	.byte	0x04, 0x17
        /*002a*/ 	.short	(.L_45 - .L_44)
.L_44:
        /*002c*/ 	.word	0x00000000
        /*0030*/ 	.short	0x0002
        /*0032*/ 	.short	0x0010
        /*0034*/ 	.byte	0x00, 0xf5, 0x21, 0x00


	//----- nvinfo : EIATTR_KPARAM_INFO
	.align		4
.L_45:
        /*0038*/ 	.byte	0x04, 0x17
        /*003a*/ 	.short	(.L_47 - .L_46)
.L_46:
        /*003c*/ 	.word	0x00000000
        /*0040*/ 	.short	0x0001
        /*0042*/ 	.short	0x0008
        /*0044*/ 	.byte	0x00, 0xf0, 0x11, 0x00


	//----- nvinfo : EIATTR_KPARAM_INFO
	.align		4
.L_47:
        /*0048*/ 	.byte	0x04, 0x17
        /*004a*/ 	.short	(.L_49 - .L_48)
.L_48:
        /*004c*/ 	.word	0x00000000
        /*0050*/ 	.short	0x0000
        /*0052*/ 	.short	0x0000
        /*0054*/ 	.byte	0x00, 0xf5, 0x21, 0x00


	//----- nvinfo : EIATTR_SPARSE_MMA_MASK
	.align		4
.L_49:
        /*0058*/ 	.byte	0x03, 0x50
        /*005a*/ 	.short	0x0000


	//----- nvinfo : EIATTR_MAXREG_COUNT
	.align		4
        /*005c*/ 	.byte	0x03, 0x1b
        /*005e*/ 	.short	0x00ff


	//----- nvinfo : EIATTR_EXTERNS
	.align		4
        /*0060*/ 	.byte	0x04, 0x0f
        /*0062*/ 	.short	(.L_51 - .L_50)


	//   ....[0]....
	.align		4
.L_50:
        /*0064*/ 	.word	index@(malloc)


	//----- nvinfo : EIATTR_MERCURY_ISA_VERSION
	.align		4
.L_51:
        /*0068*/ 	.byte	0x03, 0x5f
        /*006a*/ 	.short	0x0101


	//----- nvinfo : EIATTR_VRC_CTA_INIT_COUNT
	.align		4
        /*006c*/ 	.byte	0x02, 0x4a
	.zero		1
	.zero		1


	//----- nvinfo : EIATTR_SYSCALL_OFFSETS
	.align		4
        /*0070*/ 	.byte	0x04, 0x46
        /*0072*/ 	.short	(.L_53 - .L_52)


	//   ....[0]....
.L_52:
        /*0074*/ 	.word	0x00000170


	//----- nvinfo : EIATTR_EXIT_INSTR_OFFSETS
	.align		4
.L_53:
        /*0078*/ 	.byte	0x04, 0x1c
        /*007a*/ 	.short	(.L_55 - .L_54)


	//   ....[0]....
.L_54:
        /*007c*/ 	.word	0x00000070


	//   ....[1]....
        /*0080*/ 	.word	0x00004100


	//----- nvinfo : EIATTR_CRS_STACK_SIZE
	.align		4
.L_55:
        /*0084*/ 	.byte	0x04, 0x1e
        /*0086*/ 	.short	(.L_57 - .L_56)
.L_56:
        /*0088*/ 	.word	0x00000000


	//----- nvinfo : EIATTR_CBANK_PARAM_SIZE
	.align		4
.L_57:
        /*008c*/ 	.byte	0x03, 0x19
        /*008e*/ 	.short	0x0024


	//----- nvinfo : EIATTR_PARAM_CBANK
	.align		4
        /*0090*/ 	.byte	0x04, 0x0a
        /*0092*/ 	.short	(.L_59 - .L_58)
	.align		4
.L_58:
        /*0094*/ 	.word	index@(.nv.constant0._Z16map_bloom_kernelPciPjS0_j)
        /*0098*/ 	.short	0x0380
        /*009a*/ 	.short	0x0024


	//----- nvinfo : EIATTR_SW_WAR
	.align		4
.L_59:
        /*009c*/ 	.byte	0x04, 0x36
        /*009e*/ 	.short	(.L_61 - .L_60)
.L_60:
        /*00a0*/ 	.word	0x00000008
.L_61:


//--------------------- .nv.callgraph             --------------------------
	.section	.nv.callgraph,"",@"SHT_CUDA_CALLGRAPH"
	.align	4
	.sectionentsize	8
	.align		4
        /*0000*/ 	.word	0x00000000
	.align		4
        /*0004*/ 	.word	0xffffffff
	.align		4
        /*0008*/ 	.word	index@(_Z18query_bloom_kernelPciPjS0_S0_j)
	.align		4
        /*000c*/ 	.word	index@(malloc)
	.align		4
        /*0010*/ 	.word	index@(_Z16map_bloom_kernelPciPjS0_j)
	.align		4
        /*0014*/ 	.word	index@(malloc)
	.align		4
        /*0018*/ 	.word	0x00000000
	.align		4
        /*001c*/ 	.word	0xfffffffe
	.align		4
        /*0020*/ 	.word	0x00000000
	.align		4
        /*0024*/ 	.word	0xfffffffd
	.align		4
        /*0028*/ 	.word	0x00000000
	.align		4
        /*002c*/ 	.word	0xfffffffc


//--------------------- .nv.constant4             --------------------------
	.section	.nv.constant4,"a",@progbits
	.align	8
	.align		8
.nv.constant4:
        /*0000*/ 	.dword	malloc


//--------------------- .text._Z18query_bloom_kernelPciPjS0_S0_j --------------------------
	.section	.text._Z18query_bloom_kernelPciPjS0_S0_j,"ax",@progbits
	.align	128
        .global         _Z18query_bloom_kernelPciPjS0_S0_j
        .type           _Z18query_bloom_kernelPciPjS0_S0_j,@function
        .size           _Z18query_bloom_kernelPciPjS0_S0_j,(.L_x_52 - _Z18query_bloom_kernelPciPjS0_S0_j)
        .other          _Z18query_bloom_kernelPciPjS0_S0_j,@"STO_CUDA_ENTRY STV_DEFAULT"
_Z18query_bloom_kernelPciPjS0_S0_j:
.text._Z18query_bloom_kernelPciPjS0_S0_j:
[----:B------:R-:W0:Y:S01]  /*0000*/  LDC R1, c[0x0][0x37c] ;  /* 0x0000df00ff017b82 */ /* 0x000e220000000800 */
[----:B------:R-:W1:Y:S01]  /*0010*/  S2R R2, SR_TID.X ;  /* 0x0000000000027919 */ /* 0x000e620000002100 */
[----:B------:R-:W1:Y:S01]  /*0020*/  LDCU UR4, c[0x0][0x360] ;  /* 0x00006c00ff0477ac */ /* 0x000e620008000800 */
[----:B------:R-:W1:Y:S01]  /*0030*/  S2R R3, SR_CTAID.X ;  /* 0x0000000000037919 */ /* 0x000e620000002500 */
[----:B------:R-:W2:Y:S01]  /*0040*/  LDCU UR5, c[0x0][0x3a8] ;  /* 0x00007500ff0577ac */ /* 0x000ea20008000800 */
[----:B-1----:R-:W-:-:S05]  /*0050*/  IMAD R2, R3, UR4, R2 ;  /* 0x0000000403027c24 */ /* 0x002fca000f8e0202 */
[----:B--2---:R-:W-:-:S13]  /*0060*/  ISETP.GE.U32.AND P0, PT, R2, UR5, PT ;  /* 0x0000000502007c0c */ /* 0x004fda000bf06070 */
[----:B0-----:R-:W-:Y:S05]  /*0070*/  @P0 EXIT ;  /* 0x000000000000094d */ /* 0x001fea0003800000 */
[----:B------:R-:W0:Y:S01]  /*0080*/  LDC.64 R6, c[0x0][0x390] ;  /* 0x0000e400ff067b82 */ /* 0x000e220000000a00 */
[----:B------:R-:W1:Y:S01]  /*0090*/  LDCU.64 UR36, c[0x0][0x358] ;  /* 0x00006b00ff2477ac */ /* 0x000e620008000a00 */
[----:B------:R-:W-:Y:S01]  /*00a0*/  MOV R0, 0x0 ;  /* 0x0000000000007802 */ /* 0x000fe20000000f00 */
[----:B------:R-:W2:Y:S01]  /*00b0*/  LDCU.64 UR38, c[0x0][0x380] ;  /* 0x00007000ff2677ac */ /* 0x000ea20008000a00 */
[----:B------:R-:W3:Y:S01]  /*00c0*/  LDCU.64 UR40, c[0x0][0x380] ;  /* 0x00007000ff2877ac */ /* 0x000ee20008000a00 */
[----:B0-----:R-:W-:-:S05]  /*00d0*/  IMAD.WIDE R6, R2, 0x4, R6 ;  /* 0x0000000402067825 */ /* 0x001fca00078e0206 */
[----:B-1----:R-:W4:Y:S04]  /*00e0*/  LDG.E R16, desc[UR36][R6.64+0x4] ;  /* 0x0000042406107981 */ /* 0x002f28000c1e1900 */
[----:B------:R-:W5:Y:S01]  /*00f0*/  LDG.E R17, desc[UR36][R6.64] ;  /* 0x0000002406117981 */ /* 0x000f62000c1e1900 */
[----:B------:R0:W1:Y:S01]  /*0100*/  LDC.64 R8, c[0x4][R0] ;  /* 0x0100000000087b82 */ /* 0x0000620000000a00 */
[----:B------:R-:W-:Y:S02]  /*0110*/  IMAD.MOV.U32 R5, RZ, RZ, RZ ;  /* 0x000000ffff057224 */ /* 0x000fe400078e00ff */
[----:B----4-:R-:W-:Y:S01]  /*0120*/  VIADD R18, R16, 0xffffffff ;  /* 0xffffffff10127836 */ /* 0x010fe20000000000 */
[----:B-----5:R-:W-:Y:S01]  /*0130*/  LOP3.LUT R22, RZ, R17, RZ, 0x33, !PT ;  /* 0x00000011ff167212 */ /* 0x020fe200078e33ff */
[----:B------:R-:W-:-:S03]  /*0140*/  VIADD R19, R17, 0x1 ;  /* 0x0000000111137836 */ /* 0x000fc60000000000 */
[----:B0123--:R-:W-:-:S07]  /*0150*/  IADD3 R4, PT, PT, -R17, R18, RZ ;  /* 0x0000001211047210 */ /* 0x00ffce0007ffe1ff */
[----:B------:R-:W-:-:S07]  /*0160*/  LEPC R20, `(.L_x_0) ;  /* 0x000000001014794e */ /* 0x000fce0000000000 */
[----:B------:R-:W-:Y:S05]  /*0170*/  CALL.ABS.NOINC R8 ;  /* 0x0000000008007343 */ /* 0x000fea0003c00000 */
.L_x_0:
[----:B------:R-:W-:Y:S01]  /*0180*/  ISETP.GT.U32.AND P0, PT, R19, R18, PT ;  /* 0x000000121300720c */ /* 0x000fe20003f04070 */
[----:B------:R-:W-:-:S12]  /*0190*/  BSSY.RECONVERGENT B0, `(.L_x_1) ;  /* 0x0000041000007945 */ /* 0x000fd80003800200 */
[----:B------:R-:W-:Y:S05]  /*01a0*/  @P0 BRA `(.L_x_2) ;  /* 0x0000000000fc0947 */ /* 0x000fea0003800000 */
[----:B------:R-:W-:Y:S01]  /*01b0*/  VIADDMNMX.U32 R3, R17, 0x2, R16, !PT ;  /* 0x0000000211037846 */ /* 0x000fe20007800010 */
[----:B------:R-:W-:Y:S01]  /*01c0*/  BSSY.RECONVERGENT B1, `(.L_x_3) ;  /* 0x0000018000017945 */ /* 0x000fe20003800200 */
[----:B------:R-:W-:-:S03]  /*01d0*/  IMAD.MOV.U32 R0, RZ, RZ, R19 ;  /* 0x000000ffff007224 */ /* 0x000fc600078e0013 */
[----:B------:R-:W-:-:S05]  /*01e0*/  IMAD.IADD R22, R22, 0x1, R3 ;  /* 0x0000000116167824 */ /* 0x000fca00078e0203 */
[----:B------:R-:W-:-:S13]  /*01f0*/  LOP3.LUT P0, R22, R22, 0x3, RZ, 0xc0, !PT ;  /* 0x0000000316167812 */ /* 0x000fda000780c0ff */
[----:B------:R-:W-:Y:S05]  /*0200*/  @!P0 BRA `(.L_x_4) ;  /* 0x00000000004c8947 */ /* 0x000fea0003800000 */
[----:B------:R-:W-:Y:S01]  /*0210*/  BSSY.RECONVERGENT B2, `(.L_x_5) ;  /* 0x0000011000027945 */ /* 0x000fe20003800200 */
[----:B------:R-:W-:Y:S01]  /*0220*/  IMAD.MOV R22, RZ, RZ, -R22 ;  /* 0x000000ffff167224 */ /* 0x000fe200078e0a16 */
[----:B------:R-:W-:Y:S01]  /*0230*/  MOV R8, R4 ;  /* 0x0000000400087202 */ /* 0x000fe20000000f00 */
[----:B------:R-:W-:Y:S02]  /*0240*/  IMAD.MOV.U32 R11, RZ, RZ, R5 ;  /* 0x000000ffff0b7224 */ /* 0x000fe400078e0005 */
[----:B------:R-:W-:-:S07]  /*0250*/  IMAD.MOV.U32 R0, RZ, RZ, R17 ;  /* 0x000000ffff007224 */ /* 0x000fce00078e0011 */
.L_x_6:
[----:B------:R-:W-:-:S05]  /*0260*/  VIADD R0, R0, 0x1 ;  /* 0x0000000100007836 */ /* 0x000fca0000000000 */
[----:B0-----:R-:W-:-:S04]  /*0270*/  IADD3 R6, P0, PT, R0, UR38, RZ ;  /* 0x0000002600067c10 */ /* 0x001fc8000ff1e0ff */
[----:B------:R-:W-:-:S05]  /*0280*/  IADD3.X R7, PT, PT, RZ, UR39, RZ, P0, !PT ;  /* 0x00000027ff077c10 */ /* 0x000fca00087fe4ff */
[----:B------:R0:W2:Y:S01]  /*0290*/  LDG.E.U8 R9, desc[UR36][R6.64] ;  /* 0x0000002406097981 */ /* 0x0000a2000c1e1100 */
[----:B------:R-:W-:-:S05]  /*02a0*/  VIADD R22, R22, 0x1 ;  /* 0x0000000116167836 */ /* 0x000fca0000000000 */
[----:B------:R-:W-:Y:S01]  /*02b0*/  ISETP.NE.AND P0, PT, R22, RZ, PT ;  /* 0x000000ff1600720c */ /* 0x000fe20003f05270 */
[----:B0-----:R-:W-:Y:S01]  /*02c0*/  IMAD.MOV.U32 R6, RZ, RZ, R8 ;  /* 0x000000ffff067224 */ /* 0x001fe200078e0008 */
[----:B------:R-:W-:Y:S01]  /*02d0*/  IADD3 R8, P1, PT, R8, 0x1, RZ ;  /* 0x0000000108087810 */ /* 0x000fe20007f3e0ff */
[----:B------:R-:W-:-:S03]  /*02e0*/  IMAD.MOV.U32 R7, RZ, RZ, R11 ;  /* 0x000000ffff077224 */ /* 0x000fc600078e000b */
[----:B------:R-:W-:Y:S02]  /*02f0*/  IADD3.X R11, PT, PT, RZ, R11, RZ, P1, !PT ;  /* 0x0000000bff0b7210 */ /* 0x000fe40000ffe4ff */
[----:B--2---:R0:W-:Y:S05]  /*0300*/  ST.E.U8 desc[UR36][R6.64], R9 ;  /* 0x0000000906007985 */ /* 0x0041ea000c101124 */
[----:B------:R-:W-:Y:S05]  /*0310*/  @P0 BRA `(.L_x_6) ;  /* 0xfffffffc00d00947 */ /* 0x000fea000383ffff */
[----:B------:R-:W-:Y:S05]  /*0320*/  BSYNC.RECONVERGENT B2 ;  /* 0x0000000000027941 */ /* 0x000fea0003800200 */
.L_x_5:
[----:B------:R-:W-:-:S07]  /*0330*/  VIADD R0, R0, 0x1 ;  /* 0x0000000100007836 */ /* 0x000fce0000000000 */
.L_x_4:
[----:B------:R-:W-:Y:S05]  /*0340*/  BSYNC.RECONVERGENT B1 ;  /* 0x0000000000017941 */ /* 0x000fea0003800200 */
.L_x_3:
[----:B------:R-:W-:-:S04]  /*0350*/  IADD3 R3, PT, PT, -R17, -0x2, R3 ;  /* 0xfffffffe11037810 */ /* 0x000fc80007ffe103 */
[----:B------:R-:W-:-:S13]  /*0360*/  ISETP.GE.U32.AND P0, PT, R3, 0x3, PT ;  /* 0x000000030300780c */ /* 0x000fda0003f06070 */
[----:B------:R-:W-:Y:S05]  /*0370*/  @!P0 BRA `(.L_x_2) ;  /* 0x0000000000888947 */ /* 0x000fea0003800000 */
.L_x_7:
[----:B01----:R-:W-:-:S05]  /*0380*/  IADD3 R6, P0, PT, R0, UR40, RZ ;  /* 0x0000002800067c10 */ /* 0x003fca000ff1e0ff */
[----:B------:R-:W-:-:S05]  /*0390*/  IMAD.X R7, RZ, RZ, UR41, P0 ;  /* 0x00000029ff077e24 */ /* 0x000fca00080e06ff */
[----:B------:R-:W2:Y:S01]  /*03a0*/  LDG.E.U8 R3, desc[UR36][R6.64] ;  /* 0x0000002406037981 */ /* 0x000ea2000c1e1100 */
[C---:B------:R-:W-:Y:S01]  /*03b0*/  IMAD.IADD R9, R0.reuse, 0x1, -R19 ;  /* 0x0000000100097824 */ /* 0x040fe200078e0a13 */
[----:B------:R-:W-:-:S04]  /*03c0*/  IADD3 R10, PT, PT, R0, 0x1, RZ ;  /* 0x00000001000a7810 */ /* 0x000fc80007ffe0ff */
[----:B------:R-:W-:Y:S02]  /*03d0*/  IADD3 R8, P0, PT, R9, R4, RZ ;  /* 0x0000000409087210 */ /* 0x000fe40007f1e0ff */
[----:B------:R-:W-:-:S03]  /*03e0*/  IADD3 R10, P1, PT, R10, UR40, RZ ;  /* 0x000000280a0a7c10 */ /* 0x000fc6000ff3e0ff */
[----:B------:R-:W-:Y:S02]  /*03f0*/  IMAD.X R9, RZ, RZ, R5, P0 ;  /* 0x000000ffff097224 */ /* 0x000fe400000e0605 */
[----:B------:R-:W-:-:S03]  /*0400*/  IMAD.X R11, RZ, RZ, UR41, P1 ;  /* 0x00000029ff0b7e24 */ /* 0x000fc600088e06ff */
[----:B--2---:R0:W-:Y:S04]  /*0410*/  ST.E.U8 desc[UR36][R8.64], R3 ;  /* 0x0000000308007985 */ /* 0x0041e8000c101124 */
[----:B------:R-:W2:Y:S01]  /*0420*/  LDG.E.U8 R15, desc[UR36][R10.64] ;  /* 0x000000240a0f7981 */ /* 0x000ea2000c1e1100 */
[----:B------:R-:W-:Y:S01]  /*0430*/  IADD3 R13, PT, PT, -R17, R0, RZ ;  /* 0x00000000110d7210 */ /* 0x000fe20007ffe1ff */
[----:B------:R-:W-:-:S03]  /*0440*/  VIADD R14, R0, 0x2 ;  /* 0x00000002000e7836 */ /* 0x000fc60000000000 */
[----:B------:R-:W-:Y:S02]  /*0450*/  IADD3 R6, P0, PT, R13, R4, RZ ;  /* 0x000000040d067210 */ /* 0x000fe40007f1e0ff */
[----:B------:R-:W-:-:S03]  /*0460*/  IADD3 R12, P1, PT, R14, UR40, RZ ;  /* 0x000000280e0c7c10 */ /* 0x000fc6000ff3e0ff */
[----:B------:R-:W-:Y:S01]  /*0470*/  IMAD.X R7, RZ, RZ, R5, P0 ;  /* 0x000000ffff077224 */ /* 0x000fe200000e0605 */
[----:B------:R-:W-:Y:S01]  /*0480*/  IADD3.X R13, PT, PT, RZ, UR41, RZ, P1, !PT ;  /* 0x00000029ff0d7c10 */ /* 0x000fe20008ffe4ff */
[----:B0-----:R-:W-:-:S03]  /*0490*/  IMAD.IADD R9, R14, 0x1, -R19 ;  /* 0x000000010e097824 */ /* 0x001fc600078e0a13 */
[----:B--2---:R0:W-:Y:S04]  /*04a0*/  ST.E.U8 desc[UR36][R6.64], R15 ;  /* 0x0000000f06007985 */ /* 0x0041e8000c101124 */
[----:B------:R-:W2:Y:S01]  /*04b0*/  LDG.E.U8 R13, desc[UR36][R12.64] ;  /* 0x000000240c0d7981 */ /* 0x000ea2000c1e1100 */
[----:B------:R-:W-:Y:S01]  /*04c0*/  VIADD R20, R0, 0x3 ;  /* 0x0000000300147836 */ /* 0x000fe20000000000 */
[----:B------:R-:W-:-:S04]  /*04d0*/  IADD3 R8, P0, PT, R9, R4, RZ ;  /* 0x0000000409087210 */ /* 0x000fc80007f1e0ff */
[----:B------:R-:W-:Y:S01]  /*04e0*/  IADD3 R10, P1, PT, R20, UR40, RZ ;  /* 0x00000028140a7c10 */ /* 0x000fe2000ff3e0ff */
[----:B------:R-:W-:-:S03]  /*04f0*/  IMAD.X R9, RZ, RZ, R5, P0 ;  /* 0x000000ffff097224 */ /* 0x000fc600000e0605 */
[----:B------:R-:W-:Y:S01]  /*0500*/  IADD3.X R11, PT, PT, RZ, UR41, RZ, P1, !PT ;  /* 0x00000029ff0b7c10 */ /* 0x000fe20008ffe4ff */
[----:B------:R-:W-:Y:S01]  /*0510*/  IMAD.IADD R3, R20, 0x1, -R19 ;  /* 0x0000000114037824 */ /* 0x000fe200078e0a13 */
[----:B--2---:R1:W-:Y:S04]  /*0520*/  ST.E.U8 desc[UR36][R8.64], R13 ;  /* 0x0000000d08007985 */ /* 0x0043e8000c101124 */
[----:B------:R-:W2:Y:S01]  /*0530*/  LDG.E.U8 R11, desc[UR36][R10.64] ;  /* 0x000000240a0b7981 */ /* 0x000ea2000c1e1100 */
[----:B0-----:R-:W-:Y:S01]  /*0540*/  IADD3 R6, P0, PT, R3, R4, RZ ;  /* 0x0000000403067210 */ /* 0x001fe20007f1e0ff */
[----:B------:R-:W-:-:S03]  /*0550*/  VIADD R0, R0, 0x4 ;  /* 0x0000000400007836 */ /* 0x000fc60000000000 */
[----:B------:R-:W-:Y:S02]  /*0560*/  IADD3.X R7, PT, PT, RZ, R5, RZ, P0, !PT ;  /* 0x00000005ff077210 */ /* 0x000fe400007fe4ff */
[----:B------:R-:W-:-:S03]  /*0570*/  ISETP.GT.U32.AND P0, PT, R0, R18, PT ;  /* 0x000000120000720c */ /* 0x000fc60003f04070 */
[----:B--2---:R1:W-:Y:S10]  /*0580*/  ST.E.U8 desc[UR36][R6.64], R11 ;  /* 0x0000000b06007985 */ /* 0x0043f4000c101124 */
[----:B------:R-:W-:Y:S05]  /*0590*/  @!P0 BRA `(.L_x_7) ;  /* 0xfffffffc00788947 */ /* 0x000fea000383ffff */
.L_x_2:
[----:B------:R-:W-:Y:S05]  /*05a0*/  BSYNC.RECONVERGENT B0 ;  /* 0x0000000000007941 */ /* 0x000fea0003800200 */
.L_x_1:
[----:B------:R-:W-:Y:S01]  /*05b0*/  ISETP.NE.U32.AND P0, PT, R4, RZ, PT ;  /* 0x000000ff0400720c */ /* 0x000fe20003f05070 */
[----:B------:R-:W-:Y:S01]  /*05c0*/  BSSY.RECONVERGENT B0, `(.L_x_8) ;  /* 0x0000210000007945 */ /* 0x000fe20003800200 */
[----:B------:R-:W-:Y:S02]  /*05d0*/  HFMA2 R0, -RZ, RZ, -7448, -230.875 ;  /* 0xef46db37ff007431 */ /* 0x000fe400000001ff */
[----:B01----:R-:W-:Y:S01]  /*05e0*/  IMAD.MOV.U32 R7, RZ, RZ, 0x51d8e999 ;  /* 0x51d8e999ff077424 */ /* 0x003fe200078e00ff */
[----:B------:R-:W-:-:S13]  /*05f0*/  ISETP.NE.AND.EX P0, PT, R5, RZ, PT, P0 ;  /* 0x000000ff0500720c */ /* 0x000fda0003f05300 */
[----:B------:R-:W-:Y:S05]  /*0600*/  @!P0 BRA `(.L_x_9) ;  /* 0x00000020002c8947 */ /* 0x000fea0003800000 */
[----:B------:R-:W-:Y:S01]  /*0610*/  LOP3.LUT R3, RZ, R17, RZ, 0x33, !PT ;  /* 0x00000011ff037212 */ /* 0x000fe200078e33ff */
[----:B------:R-:W-:Y:S01]  /*0620*/  BSSY.RECONVERGENT B1, `(.L_x_10) ;  /* 0x00000f4000017945 */ /* 0x000fe20003800200 */
[----:B------:R-:W-:Y:S01]  /*0630*/  IMAD.MOV.U32 R11, RZ, RZ, RZ ;  /* 0x000000ffff0b7224 */ /* 0x000fe200078e00ff */
[----:B------:R-:W-:Y:S02]  /*0640*/  MOV R6, 0x165667c5 ;  /* 0x165667c500067802 */ /* 0x000fe40000000f00 */
[----:B------:R-:W-:Y:S02]  /*0650*/  IMAD.IADD R20, R16, 0x1, R3 ;  /* 0x0000000110147824 */ /* 0x000fe400078e0203 */
[----:B------:R-:W-:Y:S02]  /*0660*/  IMAD.MOV.U32 R3, RZ, RZ, 0x27d4eb2f ;  /* 0x27d4eb2fff037424 */ /* 0x000fe400078e00ff */
[----:B------:R-:W-:Y:S01]  /*0670*/  IMAD.MOV.U32 R0, RZ, RZ, R20 ;  /* 0x000000ffff007224 */ /* 0x000fe200078e0014 */
[----:B------:R-:W-:-:S13]  /*0680*/  ISETP.GE.U32.AND P0, PT, R20, 0x20, PT ;  /* 0x000000201400780c */ /* 0x000fda0003f06070 */
[----:B------:R-:W-:Y:S05]  /*0690*/  @!P0 BRA `(.L_x_11) ;  /* 0x0000000c00b08947 */ /* 0x000fea0003800000 */
[----:B------:R-:W-:Y:S01]  /*06a0*/  IADD3 R12, P0, PT, R4, 0xf, RZ ;  /* 0x0000000f040c7810 */ /* 0x000fe20007f1e0ff */
[----:B------:R-:W-:Y:S01]  /*06b0*/  HFMA2 R0, -RZ, RZ, 49792, 0.342041015625 ;  /* 0x7a143579ff007431 */ /* 0x000fe200000001ff */
[----:B------:R-:W-:Y:S01]  /*06c0*/  BSSY.RECONVERGENT B2, `(.L_x_12) ;  /* 0x000008a000027945 */ /* 0x000fe20003800200 */
[----:B------:R-:W-:Y:S01]  /*06d0*/  IADD3 R10, PT, PT, R16, -R17, RZ ;  /* 0x80000011100a7210 */ /* 0x000fe20007ffe0ff */
[----:B------:R-:W-:Y:S01]  /*06e0*/  IMAD.MOV.U32 R11, RZ, RZ, RZ ;  /* 0x000000ffff0b7224 */ /* 0x000fe200078e00ff */
[----:B------:R-:W-:Y:S01]  /*06f0*/  MOV R9, 0x60ea27ee ;  /* 0x60ea27ee00097802 */ /* 0x000fe20000000f00 */
[----:B------:R-:W-:Y:S01]  /*0700*/  IMAD.MOV.U32 R8, RZ, RZ, -0x523f4a2a ;  /* 0xadc0b5d6ff087424 */ /* 0x000fe200078e00ff */
[----:B------:R-:W-:Y:S01]  /*0710*/  CS2R R6, SRZ ;  /* 0x0000000000067805 */ /* 0x000fe2000001ff00 */
[----:B------:R-:W-:Y:S02]  /*0720*/  IMAD.MOV.U32 R14, RZ, RZ, 0x27d4eb4f ;  /* 0x27d4eb4fff0e7424 */ /* 0x000fe400078e00ff */
[----:B------:R-:W-:-:S02]  /*0730*/  IMAD.MOV.U32 R17, RZ, RZ, -0x3d4d51c3 ;  /* 0xc2b2ae3dff117424 */ /* 0x000fc400078e00ff */
[----:B------:R-:W-:Y:S02]  /*0740*/  IMAD.MOV.U32 R3, RZ, RZ, 0x61c8864e ;  /* 0x61c8864eff037424 */ /* 0x000fe400078e00ff */
[----:B------:R-:W-:-:S07]  /*0750*/  IMAD.X R13, RZ, RZ, R5, P0 ;  /* 0x000000ffff0d7224 */ /* 0x000fce00000e0605 */
.L_x_13:
[----:B------:R-:W2:Y:S04]  /*0760*/  LD.E.U8 R24, desc[UR36][R12.64+-0xe] ;  /* 0xfffff2240c187980 */ /* 0x000ea8000c101100 */
[----:B------:R-:W3:Y:S04]  /*0770*/  LD.E.U8 R22, desc[UR36][R12.64+-0xd] ;  /* 0xfffff3240c167980 */ /* 0x000ee8000c101100 */
[----:B------:R-:W4:Y:S04]  /*0780*/  LD.E.U8 R18, desc[UR36][R12.64+-0xc] ;  /* 0xfffff4240c127980 */ /* 0x000f28000c101100 */
[----:B------:R-:W5:Y:S04]  /*0790*/  LD.E.U8 R15, desc[UR36][R12.64+-0xf] ;  /* 0xfffff1240c0f7980 */ /* 0x000f68000c101100 */
[----:B------:R-:W5:Y:S04]  /*07a0*/  LD.E.U8 R16, desc[UR36][R12.64+-0xa] ;  /* 0xfffff6240c107980 */ /* 0x000f68000c101100 */
[----:B------:R-:W5:Y:S04]  /*07b0*/  LD.E.U8 R28, desc[UR36][R12.64+-0xb] ;  /* 0xfffff5240c1c7980 */ /* 0x000f68000c101100 */
[----:B------:R-:W5:Y:S01]  /*07c0*/  LD.E.U8 R26, desc[UR36][R12.64+-0x6] ;  /* 0xfffffa240c1a7980 */ /* 0x000f62000c101100 */
[----:B--2---:R-:W-:-:S04]  /*07d0*/  IMAD.WIDE.U32 R24, R24, 0x100, RZ ;  /* 0x0000010018187825 */ /* 0x004fc800078e00ff */
[----:B---3--:R-:W-:-:S04]  /*07e0*/  IMAD.WIDE.U32 R22, R22, 0x10000, RZ ;  /* 0x0001000016167825 */ /* 0x008fc800078e00ff */
[----:B----4-:R-:W-:Y:S01]  /*07f0*/  IMAD.WIDE.U32 R18, R18, 0x1000000, RZ ;  /* 0x0100000012127825 */ /* 0x010fe200078e00ff */
[----:B-----5:R-:W-:-:S04]  /*0800*/  LOP3.LUT R15, R22, R24, R15, 0xfe, !PT ;  /* 0x00000018160f7212 */ /* 0x020fc800078efe0f */
[----:B------:R-:W-:Y:S01]  /*0810*/  LOP3.LUT R23, R19, R25, R23, 0xfe, !PT ;  /* 0x0000001913177212 */ /* 0x000fe200078efe17 */
[----:B------:R-:W2:Y:S04]  /*0820*/  LD.E.U8 R22, desc[UR36][R12.64+-0x9] ;  /* 0xfffff7240c167980 */ /* 0x000ea8000c101100 */
[----:B------:R-:W3:Y:S01]  /*0830*/  LD.E.U8 R19, desc[UR36][R12.64+-0x8] ;  /* 0xfffff8240c137980 */ /* 0x000ee2000c101100 */
[----:B------:R-:W-:-:S03]  /*0840*/  LOP3.LUT R21, R15, R18, RZ, 0xfc, !PT ;  /* 0x000000120f157212 */ /* 0x000fc600078efcff */
[----:B------:R-:W4:Y:S04]  /*0850*/  LD.E.U8 R24, desc[UR36][R12.64+-0x5] ;  /* 0xfffffb240c187980 */ /* 0x000f28000c101100 */
[----:B------:R-:W5:Y:S04]  /*0860*/  LD.E.U8 R18, desc[UR36][R12.64+-0x4] ;  /* 0xfffffc240c127980 */ /* 0x000f68000c101100 */
[----:B------:R-:W5:Y:S01]  /*0870*/  LD.E.U8 R15, desc[UR36][R12.64+-0x7] ;  /* 0xfffff9240c0f7980 */ /* 0x000f62000c101100 */
[----:B------:R-:W-:-:S04]  /*0880*/  SHF.L.U32 R16, R16, 0x8, RZ ;  /* 0x0000000810107819 */ /* 0x000fc800000006ff */
[----:B------:R-:W-:Y:S01]  /*0890*/  LOP3.LUT R16, R16, R23, R28, 0xfe, !PT ;  /* 0x0000001710107212 */ /* 0x000fe200078efe1c */
[----:B------:R-:W-:-:S04]  /*08a0*/  IMAD.WIDE.U32 R26, R26, 0x100, RZ ;  /* 0x000001001a1a7825 */ /* 0x000fc800078e00ff */
[----:B--2---:R-:W-:Y:S02]  /*08b0*/  IMAD.U32 R22, R22, 0x10000, RZ ;  /* 0x0001000016167824 */ /* 0x004fe400078e00ff */
[----:B---3--:R-:W-:Y:S02]  /*08c0*/  IMAD.SHL.U32 R19, R19, 0x1000000, RZ ;  /* 0x0100000013137824 */ /* 0x008fe400078e00ff */
[----:B----4-:R-:W-:-:S03]  /*08d0*/  IMAD.WIDE.U32 R24, R24, 0x10000, RZ ;  /* 0x0001000018187825 */ /* 0x010fc600078e00ff */
[----:B------:R-:W-:Y:S02]  /*08e0*/  LOP3.LUT R22, R19, R16, R22, 0xfe, !PT ;  /* 0x0000001013167212 */ /* 0x000fe400078efe16 */
[----:B------:R-:W2:Y:S01]  /*08f0*/  LD.E.U8 R16, desc[UR36][R12.64+-0x3] ;  /* 0xfffffd240c107980 */ /* 0x000ea2000c101100 */
[----:B-----5:R-:W-:-:S05]  /*0900*/  IMAD.WIDE.U32 R18, R18, 0x1000000, RZ ;  /* 0x0100000012127825 */ /* 0x020fca00078e00ff */
[----:B------:R-:W-:Y:S02]  /*0910*/  LOP3.LUT R25, R19, R27, R25, 0xfe, !PT ;  /* 0x0000001b13197212 */ /* 0x000fe400078efe19 */
[----:B------:R-:W3:Y:S01]  /*0920*/  LD.E.U8 R19, desc[UR36][R12.64+-0x2] ;  /* 0xfffffe240c137980 */ /* 0x000ee2000c101100 */
[----:B------:R-:W-:-:S03]  /*0930*/  LOP3.LUT R23, R24, R26, R15, 0xfe, !PT ;  /* 0x0000001a18177212 */ /* 0x000fc600078efe0f */
[----:B------:R-:W4:Y:S04]  /*0940*/  LD.E.U8 R15, desc[UR36][R12.64+-0x1] ;  /* 0xffffff240c0f7980 */ /* 0x000f28000c101100 */
[----:B------:R-:W5:Y:S01]  /*0950*/  LD.E.U8 R24, desc[UR36][R12.64] ;  /* 0x000000240c187980 */ /* 0x000f62000c101100 */
[----:B------:R-:W-:-:S03]  /*0960*/  LOP3.LUT R27, R23, R18, RZ, 0xfc, !PT ;  /* 0x00000012171b7212 */ /* 0x000fc600078efcff */
[----:B------:R-:W5:Y:S04]  /*0970*/  LD.E.U8 R18, desc[UR36][R12.64+0x4] ;  /* 0x000004240c127980 */ /* 0x000f68000c101100 */
[----:B------:R-:W5:Y:S01]  /*0980*/  LD.E.U8 R23, desc[UR36][R12.64+0x1] ;  /* 0x000001240c177980 */ /* 0x000f62000c101100 */
[----:B---3--:R-:W-:-:S04]  /*0990*/  SHF.L.U32 R19, R19, 0x8, RZ ;  /* 0x0000000813137819 */ /* 0x008fc800000006ff */
[----:B--2---:R-:W-:Y:S02]  /*09a0*/  LOP3.LUT R25, R19, R25, R16, 0xfe, !PT ;  /* 0x0000001913197212 */ /* 0x004fe400078efe10 */
[----:B------:R-:W2:Y:S04]  /*09b0*/  LD.E.U8 R19, desc[UR36][R12.64+0x2] ;  /* 0x000002240c137980 */ /* 0x000ea8000c101100 */
[----:B------:R-:W3:Y:S01]  /*09c0*/  LD.E.U8 R16, desc[UR36][R12.64+0x3] ;  /* 0x000003240c107980 */ /* 0x000ee2000c101100 */
[----:B----4-:R-:W-:Y:S02]  /*09d0*/  IMAD.U32 R15, R15, 0x10000, RZ ;  /* 0x000100000f0f7824 */ /* 0x010fe400078e00ff */
[----:B-----5:R-:W-:-:S05]  /*09e0*/  IMAD.SHL.U32 R24, R24, 0x1000000, RZ ;  /* 0x0100000018187824 */ /* 0x020fca00078e00ff */
[----:B------:R-:W-:Y:S02]  /*09f0*/  LOP3.LUT R15, R24, R25, R15, 0xfe, !PT ;  /* 0x00000019180f7212 */ /* 0x000fe400078efe0f */
[----:B------:R-:W4:Y:S04]  /*0a00*/  LD.E.U8 R24, desc[UR36][R12.64+0x6] ;  /* 0x000006240c187980 */ /* 0x000f28000c101100 */
[----:B------:R-:W5:Y:S01]  /*0a10*/  LD.E.U8 R25, desc[UR36][R12.64+0x5] ;  /* 0x000005240c197980 */ /* 0x000f62000c101100 */
[----:B------:R-:W-:Y:S01]  /*0a20*/  IMAD R26, R15, 0x27d4eb4f, RZ ;  /* 0x27d4eb4f0f1a7824 */ /* 0x000fe200078e02ff */
[----:B------:R-:W-:-:S03]  /*0a30*/  MOV R15, R17 ;  /* 0x00000011000f7202 */ /* 0x000fc60000000f00 */
[----:B------:R-:W-:-:S04]  /*0a40*/  IMAD.WIDE.U32 R14, R27, 0x27d4eb4f, R14 ;  /* 0x27d4eb4f1b0e7825 */ /* 0x000fc800078e000e */
[----:B------:R-:W-:-:S04]  /*0a50*/  IMAD R27, R27, -0x3d4d51c3, R26 ;  /* 0xc2b2ae3d1b1b7824 */ /* 0x000fc800078e021a */
[----:B------:R-:W-:-:S05]  /*0a60*/  IMAD.IADD R27, R15, 0x1, R27 ;  /* 0x000000010f1b7824 */ /* 0x000fca00078e021b */
[----:B------:R-:W-:Y:S02]  /*0a70*/  SHF.L.W.U32.HI R26, R14, 0x1f, R27 ;  /* 0x0000001f0e1a7819 */ /* 0x000fe40000010e1b */
[----:B------:R-:W-:Y:S01]  /*0a80*/  SHF.L.W.U32.HI R27, R27, 0x1f, R14 ;  /* 0x0000001f1b1b7819 */ /* 0x000fe20000010e0e */
[----:B--2---:R-:W-:-:S04]  /*0a90*/  IMAD.WIDE.U32 R14, R19, 0x100, RZ ;  /* 0x00000100130e7825 */ /* 0x004fc800078e00ff */
[----:B---3--:R-:W-:-:S04]  /*0aa0*/  IMAD.WIDE.U32 R16, R16, 0x10000, RZ ;  /* 0x0001000010107825 */ /* 0x008fc800078e00ff */
[----:B------:R-:W-:Y:S01]  /*0ab0*/  IMAD.WIDE.U32 R18, R18, 0x1000000, RZ ;  /* 0x0100000012127825 */ /* 0x000fe200078e00ff */
[----:B------:R-:W-:Y:S02]  /*0ac0*/  LOP3.LUT R23, R16, R14, R23, 0xfe, !PT ;  /* 0x0000000e10177212 */ /* 0x000fe400078efe17 */
[----:B------:R-:W2:Y:S02]  /*0ad0*/  LD.E.U8 R16, desc[UR36][R12.64+0xb] ;  /* 0x00000b240c107980 */ /* 0x000ea4000c101100 */
[----:B------:R-:W-:Y:S02]  /*0ae0*/  LOP3.LUT R19, R19, R15, R17, 0xfe, !PT ;  /* 0x0000000f13137212 */ /* 0x000fe400078efe11 */
[----:B------:R-:W3:Y:S04]  /*0af0*/  LD.E.U8 R17, desc[UR36][R12.64+0x8] ;  /* 0x000008240c117980 */ /* 0x000ee8000c101100 */
[----:B------:R-:W2:Y:S01]  /*0b00*/  LD.E.U8 R15, desc[UR36][R12.64+0x7] ;  /* 0x000007240c0f7980 */ /* 0x000ea2000c101100 */
[----:B------:R-:W-:-:S03]  /*0b10*/  LOP3.LUT R23, R23, R18, RZ, 0xfc, !PT ;  /* 0x0000001217177212 */ /* 0x000fc600078efcff */
[----:B------:R-:W2:Y:S04]  /*0b20*/  LD.E.U8 R18, desc[UR36][R12.64+0xa] ;  /* 0x00000a240c127980 */ /* 0x000ea8000c101100 */
[----:B------:R-:W2:Y:S01]  /*0b30*/  LD.E.U8 R14, desc[UR36][R12.64+0xc] ;  /* 0x00000c240c0e7980 */ /* 0x000ea2000c101100 */
[----:B----4-:R-:W-:-:S05]  /*0b40*/  IMAD.SHL.U32 R24, R24, 0x100, RZ ;  /* 0x0000010018187824 */ /* 0x010fca00078e00ff */
[----:B-----5:R-:W-:Y:S02]  /*0b50*/  LOP3.LUT R19, R24, R19, R25, 0xfe, !PT ;  /* 0x0000001318137212 */ /* 0x020fe400078efe19 */
[----:B------:R-:W4:Y:S01]  /*0b60*/  LD.E.U8 R25, desc[UR36][R12.64+0x9] ;  /* 0x000009240c197980 */ /* 0x000f22000c101100 */
[----:B---3--:R-:W-:Y:S01]  /*0b70*/  IMAD.SHL.U32 R24, R17, 0x1000000, RZ ;  /* 0x0100000011187824 */ /* 0x008fe200078e00ff */
[----:B--2---:R-:W-:Y:S01]  /*0b80*/  SHF.L.U32 R15, R15, 0x10, RZ ;  /* 0x000000100f0f7819 */ /* 0x004fe200000006ff */
[----:B------:R-:W-:-:S03]  /*0b90*/  IMAD.WIDE.U32 R16, R16, 0x10000, RZ ;  /* 0x0001000010107825 */ /* 0x000fc600078e00ff */
[----:B------:R-:W-:Y:S01]  /*0ba0*/  LOP3.LUT R24, R24, R19, R15, 0xfe, !PT ;  /* 0x0000001318187212 */ /* 0x000fe200078efe0f */
[----:B------:R-:W-:-:S04]  /*0bb0*/  IMAD.WIDE.U32 R18, R18, 0x100, RZ ;  /* 0x0000010012127825 */ /* 0x000fc800078e00ff */
[----:B------:R-:W-:-:S05]  /*0bc0*/  IMAD.WIDE.U32 R14, R14, 0x1000000, RZ ;  /* 0x010000000e0e7825 */ /* 0x000fca00078e00ff */
[----:B------:R-:W-:Y:S02]  /*0bd0*/  LOP3.LUT R19, R15, R19, R17, 0xfe, !PT ;  /* 0x000000130f137212 */ /* 0x000fe400078efe11 */
[----:B------:R-:W2:Y:S01]  /*0be0*/  LD.E.U8 R17, desc[UR36][R12.64+0xe] ;  /* 0x00000e240c117980 */ /* 0x000ea2000c101100 */
[----:B----4-:R-:W-:-:S03]  /*0bf0*/  LOP3.LUT R25, R16, R18, R25, 0xfe, !PT ;  /* 0x0000001210197212 */ /* 0x010fc600078efe19 */
[----:B------:R-:W3:Y:S04]  /*0c00*/  LD.E.U8 R16, desc[UR36][R12.64+0xd] ;  /* 0x00000d240c107980 */ /* 0x000ee8000c101100 */
[----:B------:R-:W4:Y:S04]  /*0c10*/  LD.E.U8 R15, desc[UR36][R12.64+0x10] ;  /* 0x000010240c0f7980 */ /* 0x000f28000c101100 */
[----:B------:R0:W5:Y:S01]  /*0c20*/  LD.E.U8 R18, desc[UR36][R12.64+0xf] ;  /* 0x00000f240c127980 */ /* 0x000162000c101100 */
[----:B------:R-:W-:Y:S02]  /*0c30*/  IMAD R22, R22, 0x27d4eb4f, RZ ;  /* 0x27d4eb4f16167824 */ /* 0x000fe400078e02ff */
[----:B------:R-:W-:-:S02]  /*0c40*/  IMAD R24, R24, 0x27d4eb4f, RZ ;  /* 0x27d4eb4f18187824 */ /* 0x000fc400078e02ff */
[----:B------:R-:W-:-:S04]  /*0c50*/  IMAD.WIDE.U32 R8, R21, 0x27d4eb4f, R8 ;  /* 0x27d4eb4f15087825 */ /* 0x000fc800078e0008 */
[----:B------:R-:W-:Y:S02]  /*0c60*/  IMAD R21, R21, -0x3d4d51c3, R22 ;  /* 0xc2b2ae3d15157824 */ /* 0x000fe400078e0216 */
[----:B------:R-:W-:-:S04]  /*0c70*/  IMAD.WIDE.U32 R6, R23, 0x27d4eb4f, R6 ;  /* 0x27d4eb4f17067825 */ /* 0x000fc800078e0006 */
[----:B------:R-:W-:Y:S02]  /*0c80*/  IMAD R23, R23, -0x3d4d51c3, R24 ;  /* 0xc2b2ae3d17177824 */ /* 0x000fe400078e0218 */
[----:B------:R-:W-:Y:S02]  /*0c90*/  IMAD.IADD R21, R9, 0x1, R21 ;  /* 0x0000000109157824 */ /* 0x000fe400078e0215 */
[----:B------:R-:W-:-:S05]  /*0ca0*/  VIADD R24, R10, 0xffffffdf ;  /* 0xffffffdf0a187836 */ /* 0x000fca0000000000 */
[----:B------:R-:W-:Y:S02]  /*0cb0*/  ISETP.GT.U32.AND P0, PT, R24, 0x1f, PT ;  /* 0x0000001f1800780c */ /* 0x000fe40003f04070 */
[----:B0-----:R-:W-:Y:S01]  /*0cc0*/  IADD3 R12, P1, PT, R12, 0x20, RZ ;  /* 0x000000200c0c7810 */ /* 0x001fe20007f3e0ff */
[----:B------:R-:W-:Y:S01]  /*0cd0*/  VIADD R10, R10, 0xffffffe0 ;  /* 0xffffffe00a0a7836 */ /* 0x000fe20000000000 */
[----:B------:R-:W-:-:S03]  /*0ce0*/  IADD3 R11, PT, PT, R11, 0x20, RZ ;  /* 0x000000200b0b7810 */ /* 0x000fc60007ffe0ff */
[----:B------:R-:W-:Y:S02]  /*0cf0*/  IMAD.X R13, RZ, RZ, R13, P1 ;  /* 0x000000ffff0d7224 */ /* 0x000fe400008e060d */
[----:B--2---:R-:W-:-:S05]  /*0d00*/  IMAD.SHL.U32 R17, R17, 0x100, RZ ;  /* 0x0000010011117824 */ /* 0x004fca00078e00ff */
[----:B---3--:R-:W-:Y:S01]  /*0d10*/  LOP3.LUT R17, R17, R19, R16, 0xfe, !PT ;  /* 0x0000001311117212 */ /* 0x008fe200078efe10 */
[----:B----4-:R-:W-:Y:S01]  /*0d20*/  IMAD.SHL.U32 R15, R15, 0x1000000, RZ ;  /* 0x010000000f0f7824 */ /* 0x010fe200078e00ff */
[----:B-----5:R-:W-:-:S04]  /*0d30*/  SHF.L.U32 R16, R18, 0x10, RZ ;  /* 0x0000001012107819 */ /* 0x020fc800000006ff */
[----:B------:R-:W-:Y:S02]  /*0d40*/  LOP3.LUT R16, R15, R17, R16, 0xfe, !PT ;  /* 0x000000110f107212 */ /* 0x000fe400078efe10 */
[----:B------:R-:W-:Y:S01]  /*0d50*/  LOP3.LUT R18, R25, R14, RZ, 0xfc, !PT ;  /* 0x0000000e19127212 */ /* 0x000fe200078efcff */
[----:B------:R-:W-:Y:S01]  /*0d60*/  IMAD.MOV.U32 R14, RZ, RZ, R0 ;  /* 0x000000ffff0e7224 */ /* 0x000fe200078e0000 */
[----:B------:R-:W-:Y:S01]  /*0d70*/  MOV R15, R3 ;  /* 0x00000003000f7202 */ /* 0x000fe20000000f00 */
[----:B------:R-:W-:Y:S02]  /*0d80*/  IMAD R3, R16, 0x27d4eb4f, RZ ;  /* 0x27d4eb4f10037824 */ /* 0x000fe400078e02ff */
[----:B------:R-:W-:-:S04]  /*0d90*/  IMAD.WIDE.U32 R14, R18, 0x27d4eb4f, R14 ;  /* 0x27d4eb4f120e7825 */ /* 0x000fc800078e000e */
[----:B------:R-:W-:Y:S02]  /*0da0*/  IMAD R25, R18, -0x3d4d51c3, R3 ;  /* 0xc2b2ae3d12197824 */ /* 0x000fe400078e0203 */
[----:B------:R-:W-:Y:S02]  /*0db0*/  IMAD.IADD R3, R7, 0x1, R23 ;  /* 0x0000000107037824 */ /* 0x000fe400078e0217 */
[----:B------:R-:W-:Y:S02]  /*0dc0*/  IMAD R0, R26, -0x7a143579, RZ ;  /* 0x85ebca871a007824 */ /* 0x000fe400078e02ff */
[----:B------:R-:W-:Y:S01]  /*0dd0*/  IMAD.WIDE.U32 R16, R27, -0x7a143579, RZ ;  /* 0x85ebca871b107825 */ /* 0x000fe200078e00ff */
[----:B------:R-:W-:-:S03]  /*0de0*/  SHF.L.W.U32.HI R16, R8, 0x1f, R21 ;  /* 0x0000001f08107819 */ /* 0x000fc60000010e15 */
[----:B------:R-:W-:Y:S01]  /*0df0*/  IMAD.IADD R23, R15, 0x1, R25 ;  /* 0x000000010f177824 */ /* 0x000fe200078e0219 */
[----:B------:R-:W-:Y:S01]  /*0e00*/  SHF.L.W.U32.HI R18, R6, 0x1f, R3 ;  /* 0x0000001f06127819 */ /* 0x000fe20000010e03 */
[----:B------:R-:W-:Y:S01]  /*0e10*/  IMAD R9, R27, -0x61c8864f, R0 ;  /* 0x9e3779b11b097824 */ /* 0x000fe200078e0200 */
[----:B------:R-:W-:Y:S01]  /*0e20*/  SHF.L.W.U32.HI R19, R21, 0x1f, R8 ;  /* 0x0000001f15137819 */ /* 0x000fe20000010e08 */
[----:B------:R-:W-:Y:S01]  /*0e30*/  IMAD R0, R16, -0x7a143579, RZ ;  /* 0x85ebca8710007824 */ /* 0x000fe200078e02ff */
[----:B------:R-:W-:Y:S01]  /*0e40*/  SHF.L.W.U32.HI R21, R14, 0x1f, R23 ;  /* 0x0000001f0e157819 */ /* 0x000fe20000010e17 */
[----:B------:R-:W-:Y:S01]  /*0e50*/  IMAD R15, R18, -0x7a143579, RZ ;  /* 0x85ebca87120f7824 */ /* 0x000fe200078e02ff */
[----:B------:R-:W-:Y:S02]  /*0e60*/  SHF.L.W.U32.HI R22, R3, 0x1f, R6 ;  /* 0x0000001f03167819 */ /* 0x000fe40000010e06 */
[----:B------:R-:W-:Y:S01]  /*0e70*/  SHF.L.W.U32.HI R23, R23, 0x1f, R14 ;  /* 0x0000001f17177819 */ /* 0x000fe20000010e0e */
[----:B------:R-:W-:Y:S01]  /*0e80*/  IMAD R3, R19, -0x61c8864f, R0 ;  /* 0x9e3779b113037824 */ /* 0x000fe200078e0200 */
[----:B------:R-:W-:Y:S01]  /*0e90*/  IADD3 R17, PT, PT, R17, R9, RZ ;  /* 0x0000000911117210 */ /* 0x000fe20007ffe0ff */
[----:B------:R-:W-:-:S04]  /*0ea0*/  IMAD.WIDE.U32 R8, R19, -0x7a143579, RZ ;  /* 0x85ebca8713087825 */ /* 0x000fc800078e00ff */
[----:B------:R-:W-:Y:S02]  /*0eb0*/  IMAD R0, R21, -0x7a143579, RZ ;  /* 0x85ebca8715007824 */ /* 0x000fe400078e02ff */
[----:B------:R-:W-:Y:S02]  /*0ec0*/  IMAD R25, R22, -0x61c8864f, R15 ;  /* 0x9e3779b116197824 */ /* 0x000fe400078e020f */
[----:B------:R-:W-:-:S04]  /*0ed0*/  IMAD.WIDE.U32 R14, R23, -0x7a143579, RZ ;  /* 0x85ebca87170e7825 */ /* 0x000fc800078e00ff */
[----:B------:R-:W-:-:S04]  /*0ee0*/  IMAD.WIDE.U32 R6, R22, -0x7a143579, RZ ;  /* 0x85ebca8716067825 */ /* 0x000fc800078e00ff */
[----:B------:R-:W-:Y:S02]  /*0ef0*/  IMAD.IADD R9, R9, 0x1, R3 ;  /* 0x0000000109097824 */ /* 0x000fe400078e0203 */
[----:B------:R-:W-:Y:S01]  /*0f00*/  IMAD R3, R23, -0x61c8864f, R0 ;  /* 0x9e3779b117037824 */ /* 0x000fe200078e0200 */
[----:B------:R-:W-:Y:S01]  /*0f10*/  MOV R0, R14 ;  /* 0x0000000e00007202 */ /* 0x000fe20000000f00 */
[----:B------:R-:W-:Y:S01]  /*0f20*/  IMAD R14, R27, -0x7a143579, RZ ;  /* 0x85ebca871b0e7824 */ /* 0x000fe200078e02ff */
[----:B------:R-:W-:Y:S01]  /*0f30*/  IADD3 R7, PT, PT, R7, R25, RZ ;  /* 0x0000001907077210 */ /* 0x000fe20007ffe0ff */
[----:B------:R-:W-:Y:S01]  /*0f40*/  IMAD.IADD R3, R15, 0x1, R3 ;  /* 0x000000010f037824 */ /* 0x000fe200078e0203 */
[----:B------:R-:W-:Y:S06]  /*0f50*/  @P0 BRA `(.L_x_13) ;  /* 0xfffffff800000947 */ /* 0x000fec000383ffff */
[----:B------:R-:W-:Y:S05]  /*0f60*/  BSYNC.RECONVERGENT B2 ;  /* 0x0000000000027941 */ /* 0x000fea0003800200 */
.L_x_12:
[----:B------:R-:W-:Y:S02]  /*0f70*/  SHF.L.W.U32.HI R10, R8, 0x1, R9 ;  /* 0x00000001080a7819 */ /* 0x000fe40000010e09 */
[----:B------:R-:W-:Y:S02]  /*0f80*/  SHF.L.W.U32.HI R12, R9, 0x1, R8 ;  /* 0x00000001090c7819 */ /* 0x000fe40000010e08 */
[----:B------:R-:W-:Y:S02]  /*0f90*/  SHF.L.W.U32.HI R9, R17, 0x7, R14 ;  /* 0x0000000711097819 */ /* 0x000fe40000010e0e */
[----:B------:R-:W-:Y:S02]  /*0fa0*/  SHF.L.W.U32.HI R13, R7, 0xc, R6 ;  /* 0x0000000c070d7819 */ /* 0x000fe40000010e06 */
[----:B------:R-:W-:Y:S01]  /*0fb0*/  SHF.L.W.U32.HI R17, R14, 0x7, R17 ;  /* 0x000000070e117819 */ /* 0x000fe20000010e11 */
[----:B------:R-:W-:Y:S01]  /*0fc0*/  IMAD R14, R16, 0xf796ca9, RZ ;  /* 0x0f796ca9100e7824 */ /* 0x000fe200078e02ff */
[----:B------:R-:W-:Y:S01]  /*0fd0*/  SHF.L.W.U32.HI R8, R6, 0xc, R7 ;  /* 0x0000000c06087819 */ /* 0x000fe20000010e07 */
[----:B------:R-:W-:Y:S01]  /*0fe0*/  IMAD.U32 R16, R16, -0x80000000, RZ ;  /* 0x8000000010107824 */ /* 0x000fe200078e00ff */
[----:B------:R-:W-:Y:S01]  /*0ff0*/  IADD3 R12, P0, P1, R13, R9, R12 ;  /* 0x000000090d0c7210 */ /* 0x000fe2000791e00c */
[----:B------:R-:W-:Y:S01]  /*1000*/  IMAD.WIDE.U32 R6, R19, 0xf796ca9, RZ ;  /* 0x0f796ca913067825 */ /* 0x000fe200078e00ff */
[----:B------:R-:W-:-:S02]  /*1010*/  SHF.L.W.U32.HI R15, R0, 0x12, R3 ;  /* 0x00000012000f7819 */ /* 0x000fc40000010e03 */
[----:B------:R-:W-:Y:S01]  /*1020*/  IADD3.X R10, PT, PT, R8, R17, R10, P0, P1 ;  /* 0x00000011080a7210 */ /* 0x000fe200007e240a */
[----:B------:R-:W-:Y:S01]  /*1030*/  IMAD R13, R19, -0x210ca4ff, R14 ;  /* 0xdef35b01130d7824 */ /* 0x000fe200078e020e */
[----:B------:R-:W-:Y:S01]  /*1040*/  SHF.L.W.U32.HI R3, R3, 0x12, R0 ;  /* 0x0000001203037819 */ /* 0x000fe20000010e00 */
[C---:B------:R-:W-:Y:S02]  /*1050*/  IMAD R17, R19.reuse, -0x784349ac, R16 ;  /* 0x87bcb65413117824 */ /* 0x040fe400078e0210 */
[----:B------:R-:W-:Y:S01]  /*1060*/  IMAD.WIDE.U32 R8, R19, -0x80000000, RZ ;  /* 0x8000000013087825 */ /* 0x000fe200078e00ff */
[----:B------:R-:W-:-:S03]  /*1070*/  IADD3 R3, P0, PT, R3, R12, RZ ;  /* 0x0000000c03037210 */ /* 0x000fc60007f1e0ff */
[----:B------:R-:W-:Y:S01]  /*1080*/  IMAD.IADD R13, R7, 0x1, R13 ;  /* 0x00000001070d7824 */ /* 0x000fe200078e020d */
[----:B------:R-:W-:Y:S01]  /*1090*/  IADD3.X R10, PT, PT, R15, R10, RZ, P0, !PT ;  /* 0x0000000a0f0a7210 */ /* 0x000fe200007fe4ff */
[----:B------:R-:W-:Y:S01]  /*10a0*/  IMAD.WIDE.U32 R6, R27, 0xf796ca9, RZ ;  /* 0x0f796ca91b067825 */ /* 0x000fe200078e00ff */
[----:B------:R-:W-:Y:S02]  /*10b0*/  IADD3 R6, PT, PT, R9, R17, RZ ;  /* 0x0000001109067210 */ /* 0x000fe40007ffe0ff */
[----:B------:R-:W-:Y:S01]  /*10c0*/  SHF.R.U32.HI R9, RZ, 0x1, R13 ;  /* 0x00000001ff097819 */ /* 0x000fe2000001160d */
[----:B------:R-:W-:Y:S02]  /*10d0*/  IMAD R14, R26, 0xf796ca9, RZ ;  /* 0x0f796ca91a0e7824 */ /* 0x000fe400078e02ff */
[----:B------:R-:W-:Y:S01]  /*10e0*/  IMAD R13, R18, 0xf796ca9, RZ ;  /* 0x0f796ca9120d7824 */ /* 0x000fe200078e02ff */
[----:B------:R-:W-:Y:S01]  /*10f0*/  LOP3.LUT R8, R9, R8, RZ, 0xfc, !PT ;  /* 0x0000000809087212 */ /* 0x000fe200078efcff */
[----:B------:R-:W-:-:S02]  /*1100*/  IMAD R19, R27, -0x210ca4ff, R14 ;  /* 0xdef35b011b137824 */ /* 0x000fc400078e020e */
[----:B------:R-:W-:Y:S02]  /*1110*/  IMAD R9, R6, -0x7a143579, RZ ;  /* 0x85ebca8706097824 */ /* 0x000fe400078e02ff */
[----:B------:R-:W-:Y:S02]  /*1120*/  IMAD.IADD R0, R7, 0x1, R19 ;  /* 0x0000000107007824 */ /* 0x000fe400078e0213 */
[----:B------:R-:W-:Y:S02]  /*1130*/  IMAD.U32 R26, R26, -0x80000000, RZ ;  /* 0x800000001a1a7824 */ /* 0x000fe400078e00ff */
[----:B------:R-:W-:Y:S01]  /*1140*/  IMAD R19, R8, -0x61c8864f, R9 ;  /* 0x9e3779b108137824 */ /* 0x000fe200078e0209 */
[----:B------:R-:W-:Y:S01]  /*1150*/  SHF.R.U32.HI R15, RZ, 0x1, R0 ;  /* 0x00000001ff0f7819 */ /* 0x000fe20000011600 */
[----:B------:R-:W-:-:S04]  /*1160*/  IMAD.WIDE.U32 R6, R22, 0xf796ca9, RZ ;  /* 0x0f796ca916067825 */ /* 0x000fc800078e00ff */
[----:B------:R-:W-:-:S04]  /*1170*/  IMAD.WIDE.U32 R8, R8, -0x7a143579, RZ ;  /* 0x85ebca8708087825 */ /* 0x000fc800078e00ff */
[----:B------:R-:W-:Y:S01]  /*1180*/  IMAD R6, R22, -0x210ca4ff, R13 ;  /* 0xdef35b0116067824 */ /* 0x000fe200078e020d */
[----:B------:R-:W-:Y:S01]  /*1190*/  LOP3.LUT R3, R3, R8, RZ, 0x3c, !PT ;  /* 0x0000000803037212 */ /* 0x000fe200078e3cff */
[C---:B------:R-:W-:Y:S02]  /*11a0*/  IMAD R17, R27.reuse, -0x784349ac, R26 ;  /* 0x87bcb6541b117824 */ /* 0x040fe400078e021a */
[----:B------:R-:W-:-:S04]  /*11b0*/  IMAD.WIDE.U32 R12, R27, -0x80000000, RZ ;  /* 0x800000001b0c7825 */ /* 0x000fc800078e00ff */
[----:B------:R-:W-:Y:S01]  /*11c0*/  IMAD.IADD R9, R9, 0x1, R19 ;  /* 0x0000000109097824 */ /* 0x000fe200078e0213 */
[----:B------:R-:W-:Y:S01]  /*11d0*/  IADD3 R17, PT, PT, R13, R17, RZ ;  /* 0x000000110d117210 */ /* 0x000fe20007ffe0ff */
[----:B------:R-:W-:Y:S01]  /*11e0*/  IMAD.IADD R0, R7, 0x1, R6 ;  /* 0x0000000107007824 */ /* 0x000fe200078e0206 */
[----:B------:R-:W-:Y:S01]  /*11f0*/  LOP3.LUT R12, R15, R12, RZ, 0xfc, !PT ;  /* 0x0000000c0f0c7212 */ /* 0x000fe200078efcff */
[----:B------:R-:W-:Y:S01]  /*1200*/  IMAD.U32 R13, R18, -0x80000000, RZ ;  /* 0x80000000120d7824 */ /* 0x000fe200078e00ff */
[----:B------:R-:W-:Y:S01]  /*1210*/  LOP3.LUT R9, R10, R9, RZ, 0x3c, !PT ;  /* 0x000000090a097212 */ /* 0x000fe200078e3cff */
[----:B------:R-:W-:Y:S01]  /*1220*/  IMAD R17, R17, -0x7a143579, RZ ;  /* 0x85ebca8711117824 */ /* 0x000fe200078e02ff */
[----:B------:R-:W-:Y:S01]  /*1230*/  MOV R7, 0x85ebca77 ;  /* 0x85ebca7700077802 */ /* 0x000fe20000000f00 */
[----:B------:R-:W-:Y:S02]  /*1240*/  IMAD.MOV.U32 R6, RZ, RZ, -0x3d4d519d ;  /* 0xc2b2ae63ff067424 */ /* 0x000fe400078e00ff */
[----:B------:R-:W-:-:S02]  /*1250*/  IMAD R8, R9, -0x7a143579, RZ ;  /* 0x85ebca8709087824 */ /* 0x000fc400078e02ff */
[----:B------:R-:W-:Y:S02]  /*1260*/  IMAD R19, R12, -0x61c8864f, R17 ;  /* 0x9e3779b10c137824 */ /* 0x000fe400078e0211 */
[----:B------:R-:W-:Y:S02]  /*1270*/  IMAD R25, R22, -0x784349ac, R13 ;  /* 0x87bcb65416197824 */ /* 0x000fe400078e020d */
[----:B------:R-:W-:Y:S02]  /*1280*/  IMAD R17, R3, -0x61c8864f, R8 ;  /* 0x9e3779b103117824 */ /* 0x000fe400078e0208 */
[----:B------:R-:W-:-:S04]  /*1290*/  IMAD.WIDE.U32 R12, R12, -0x7a143579, RZ ;  /* 0x85ebca870c0c7825 */ /* 0x000fc800078e00ff */
[----:B------:R-:W-:Y:S01]  /*12a0*/  IMAD.WIDE.U32 R8, R3, -0x7a143579, R6 ;  /* 0x85ebca8703087825 */ /* 0x000fe200078e0006 */
[----:B------:R-:W-:-:S03]  /*12b0*/  SHF.R.U32.HI R3, RZ, 0x1, R0 ;  /* 0x00000001ff037819 */ /* 0x000fc60000011600 */
[----:B------:R-:W-:-:S04]  /*12c0*/  IMAD.WIDE.U32 R14, R22, -0x80000000, RZ ;  /* 0x80000000160e7825 */ /* 0x000fc800078e00ff */
[----:B------:R-:W-:Y:S01]  /*12d0*/  IMAD.IADD R10, R13, 0x1, R19 ;  /* 0x000000010d0a7824 */ /* 0x000fe200078e0213 */
[----:B------:R-:W-:Y:S01]  /*12e0*/  IADD3 R0, PT, PT, R15, R25, RZ ;  /* 0x000000190f007210 */ /* 0x000fe20007ffe0ff */
[----:B------:R-:W-:Y:S01]  /*12f0*/  IMAD.IADD R17, R9, 0x1, R17 ;  /* 0x0000000109117824 */ /* 0x000fe200078e0211 */
[----:B------:R-:W-:Y:S01]  /*1300*/  LOP3.LUT R9, R3, R14, RZ, 0xfc, !PT ;  /* 0x0000000e03097212 */ /* 0x000fe200078efcff */
[----:B------:R-:W-:Y:S01]  /*1310*/  IMAD.WIDE.U32 R14, R23, -0x80000000, RZ ;  /* 0x80000000170e7825 */ /* 0x000fe200078e00ff */
[----:B------:R-:W-:Y:S02]  /*1320*/  LOP3.LUT R13, R8, R12, RZ, 0x3c, !PT ;  /* 0x0000000c080d7212 */ /* 0x000fe400078e3cff */
[----:B------:R-:W-:Y:S01]  /*1330*/  LOP3.LUT R3, R17, R10, RZ, 0x3c, !PT ;  /* 0x0000000a11037212 */ /* 0x000fe200078e3cff */
[----:B------:R-:W-:Y:S02]  /*1340*/  IMAD R8, R0, -0x7a143579, RZ ;  /* 0x85ebca8700087824 */ /* 0x000fe400078e02ff */
[----:B------:R-:W-:-:S02]  /*1350*/  IMAD.U32 R12, R21, -0x80000000, RZ ;  /* 0x80000000150c7824 */ /* 0x000fc400078e00ff */
[----:B------:R-:W-:Y:S02]  /*1360*/  IMAD R0, R3, -0x7a143579, RZ ;  /* 0x85ebca8703007824 */ /* 0x000fe400078e02ff */
[----:B------:R-:W-:Y:S02]  /*1370*/  IMAD R10, R21, 0xf796ca9, RZ ;  /* 0x0f796ca9150a7824 */ /* 0x000fe400078e02ff */
[----:B------:R-:W-:-:S04]  /*1380*/  IMAD.WIDE.U32 R16, R23, 0xf796ca9, RZ ;  /* 0x0f796ca917107825 */ /* 0x000fc800078e00ff */
[----:B------:R-:W-:Y:S02]  /*1390*/  IMAD R21, R23, -0x784349ac, R12 ;  /* 0x87bcb65417157824 */ /* 0x000fe400078e020c */
[----:B------:R-:W-:Y:S02]  /*13a0*/  IMAD R3, R9, -0x61c8864f, R8 ;  /* 0x9e3779b109037824 */ /* 0x000fe400078e0208 */
[----:B------:R-:W-:Y:S02]  /*13b0*/  IMAD R19, R13, -0x61c8864f, R0 ;  /* 0x9e3779b10d137824 */ /* 0x000fe400078e0200 */
[----:B------:R-:W-:Y:S02]  /*13c0*/  IMAD R16, R23, -0x210ca4ff, R10 ;  /* 0xdef35b0117107824 */ /* 0x000fe400078e020a */
[----:B------:R-:W-:-:S04]  /*13d0*/  IMAD.WIDE.U32 R8, R9, -0x7a143579, RZ ;  /* 0x85ebca8709087825 */ /* 0x000fc800078e00ff */
[----:B------:R-:W-:Y:S01]  /*13e0*/  IMAD.WIDE.U32 R12, R13, -0x7a143579, R6 ;  /* 0x85ebca870d0c7825 */ /* 0x000fe200078e0006 */
[----:B------:R-:W-:-:S03]  /*13f0*/  IADD3 R3, PT, PT, R9, R3, RZ ;  /* 0x0000000309037210 */ /* 0x000fc60007ffe0ff */
[----:B------:R-:W-:Y:S02]  /*1400*/  IMAD.IADD R16, R17, 0x1, R16 ;  /* 0x0000000111107824 */ /* 0x000fe400078e0210 */
[----:B------:R-:W-:Y:S01]  /*1410*/  IMAD.IADD R10, R13, 0x1, R19 ;  /* 0x000000010d0a7824 */ /* 0x000fe200078e0213 */
[----:B------:R-:W-:Y:S01]  /*1420*/  LOP3.LUT R13, R12, R8, RZ, 0x3c, !PT ;  /* 0x000000080c0d7212 */ /* 0x000fe200078e3cff */
[----:B------:R-:W-:Y:S01]  /*1430*/  IMAD.IADD R0, R15, 0x1, R21 ;  /* 0x000000010f007824 */ /* 0x000fe200078e0215 */
[----:B------:R-:W-:Y:S02]  /*1440*/  SHF.R.U32.HI R9, RZ, 0x1, R16 ;  /* 0x00000001ff097819 */ /* 0x000fe40000011610 */
[----:B------:R-:W-:Y:S01]  /*1450*/  LOP3.LUT R3, R10, R3, RZ, 0x3c, !PT ;  /* 0x000000030a037212 */ /* 0x000fe200078e3cff */
[----:B------:R-:W-:Y:S01]  /*1460*/  IMAD R10, R0, -0x7a143579, RZ ;  /* 0x85ebca87000a7824 */ /* 0x000fe200078e02ff */
[----:B------:R-:W-:-:S03]  /*1470*/  LOP3.LUT R9, R9, R14, RZ, 0xfc, !PT ;  /* 0x0000000e09097212 */ /* 0x000fc600078efcff */
[----:B------:R-:W-:Y:S02]  /*1480*/  IMAD R0, R3, -0x7a143579, RZ ;  /* 0x85ebca8703007824 */ /* 0x000fe400078e02ff */
[----:B------:R-:W-:Y:S02]  /*1490*/  IMAD R15, R9, -0x61c8864f, R10 ;  /* 0x9e3779b1090f7824 */ /* 0x000fe400078e020a */
[----:B------:R-:W-:Y:S02]  /*14a0*/  IMAD R3, R13, -0x61c8864f, R0 ;  /* 0x9e3779b10d037824 */ /* 0x000fe400078e0200 */
[----:B------:R-:W-:-:S04]  /*14b0*/  IMAD.WIDE.U32 R8, R9, -0x7a143579, RZ ;  /* 0x85ebca8709087825 */ /* 0x000fc800078e00ff */
[----:B------:R-:W-:Y:S01]  /*14c0*/  IMAD.WIDE.U32 R12, R13, -0x7a143579, R6 ;  /* 0x85ebca870d0c7825 */ /* 0x000fe200078e0006 */
[----:B------:R-:W-:-:S03]  /*14d0*/  IADD3 R0, PT, PT, R9, R15, RZ ;  /* 0x0000000f09007210 */ /* 0x000fc60007ffe0ff */
[----:B------:R-:W-:Y:S01]  /*14e0*/  IMAD.IADD R3, R13, 0x1, R3 ;  /* 0x000000010d037824 */ /* 0x000fe200078e0203 */
[----:B------:R-:W-:-:S04]  /*14f0*/  LOP3.LUT R9, R12, R8, RZ, 0x3c, !PT ;  /* 0x000000080c097212 */ /* 0x000fc800078e3cff */
[----:B------:R-:W-:Y:S01]  /*1500*/  LOP3.LUT R0, R3, R0, RZ, 0x3c, !PT ;  /* 0x0000000003007212 */ /* 0x000fe200078e3cff */
[----:B------:R-:W-:-:S04]  /*1510*/  IMAD.WIDE.U32 R6, R9, -0x7a143579, R6 ;  /* 0x85ebca8709067825 */ /* 0x000fc800078e0006 */
[----:B------:R-:W-:-:S04]  /*1520*/  IMAD R0, R0, -0x7a143579, RZ ;  /* 0x85ebca8700007824 */ /* 0x000fc800078e02ff */
[----:B------:R-:W-:Y:S02]  /*1530*/  IMAD R3, R9, -0x61c8864f, R0 ;  /* 0x9e3779b109037824 */ /* 0x000fe400078e0200 */
[----:B------:R-:W-:-:S03]  /*1540*/  IMAD.MOV.U32 R0, RZ, RZ, R24 ;  /* 0x000000ffff007224 */ /* 0x000fc600078e0018 */
[----:B------:R-:W-:-:S07]  /*1550*/  IADD3 R3, PT, PT, R7, R3, RZ ;  /* 0x0000000307037210 */ /* 0x000fce0007ffe0ff */
.L_x_11:
[----:B------:R-:W-:Y:S05]  /*1560*/  BSYNC.RECONVERGENT B1 ;  /* 0x0000000000017941 */ /* 0x000fea0003800200 */
.L_x_10:
[----:B------:R-:W-:Y:S01]  /*1570*/  ISETP.GE.U32.AND P0, PT, R0, 0x8, PT ;  /* 0x000000080000780c */ /* 0x000fe20003f06070 */
[----:B------:R-:W-:Y:S01]  /*1580*/  BSSY.RECONVERGENT B1, `(.L_x_14) ;  /* 0x00000b0000017945 */ /* 0x000fe20003800200 */
[----:B------:R-:W-:-:S05]  /*1590*/  IADD3 R6, P1, PT, R20, R6, RZ ;  /* 0x0000000614067210 */ /* 0x000fca0007f3e0ff */
[----:B------:R-:W-:-:S06]  /*15a0*/  IMAD.X R3, RZ, RZ, R3, P1 ;  /* 0x000000ffff037224 */ /* 0x000fcc00008e0603 */
[----:B------:R-:W-:Y:S05]  /*15b0*/  @!P0 BRA `(.L_x_15) ;  /* 0x0000000800b08947 */ /* 0x000fea0003800000 */
[----:B------:R-:W-:Y:S01]  /*15c0*/  VIADD R7, R0, 0xfffffff8 ;  /* 0xfffffff800077836 */ /* 0x000fe20000000000 */
[----:B------:R-:W-:Y:S01]  /*15d0*/  BSSY.RECONVERGENT B2, `(.L_x_16) ;  /* 0x0000035000027945 */ /* 0x000fe20003800200 */
[----:B------:R-:W-:-:S03]  /*15e0*/  MOV R10, R0 ;  /* 0x00000000000a7202 */ /* 0x000fc60000000f00 */
[C---:B------:R-:W-:Y:S02]  /*15f0*/  LOP3.LUT P1, RZ, R7.reuse, 0x8, RZ, 0xc0, !PT ;  /* 0x0000000807ff7812 */ /* 0x040fe4000782c0ff */
[----:B------:R-:W-:-:S11]  /*1600*/  ISETP.GE.U32.AND P0, PT, R7, 0x8, PT ;  /* 0x000000080700780c */ /* 0x000fd60003f06070 */
[----:B------:R-:W-:Y:S05]  /*1610*/  @P1 BRA `(.L_x_17) ;  /* 0x0000000000c01947 */ /* 0x000fea0003800000 */
[----:B------:R-:W-:-:S05]  /*1620*/  IADD3 R14, P1, PT, R11, R4, RZ ;  /* 0x000000040b0e7210 */ /* 0x000fca0007f3e0ff */
[----:B------:R-:W-:-:S05]  /*1630*/  IMAD.X R15, RZ, RZ, R5, P1 ;  /* 0x000000ffff0f7224 */ /* 0x000fca00008e0605 */
[----:B------:R-:W2:Y:S04]  /*1640*/  LD.E.U8 R8, desc[UR36][R14.64+0x1] ;  /* 0x000001240e087980 */ /* 0x000ea8000c101100 */
[----:B------:R-:W3:Y:S04]  /*1650*/  LD.E.U8 R12, desc[UR36][R14.64+0x2] ;  /* 0x000002240e0c7980 */ /* 0x000ee8000c101100 */
[----:B------:R-:W4:Y:S04]  /*1660*/  LD.E.U8 R16, desc[UR36][R14.64+0x3] ;  /* 0x000003240e107980 */ /* 0x000f28000c101100 */
[----:B------:R-:W5:Y:S04]  /*1670*/  LD.E.U8 R10, desc[UR36][R14.64+0x5] ;  /* 0x000005240e0a7980 */ /* 0x000f68000c101100 */
[----:B------:R-:W5:Y:S04]  /*1680*/  LD.E.U8 R0, desc[UR36][R14.64+0x4] ;  /* 0x000004240e007980 */ /* 0x000f68000c101100 */
[----:B------:R-:W5:Y:S04]  /*1690*/  LD.E.U8 R20, desc[UR36][R14.64+0x7] ;  /* 0x000007240e147980 */ /* 0x000f68000c101100 */
[----:B------:R-:W5:Y:S04]  /*16a0*/  LD.E.U8 R18, desc[UR36][R14.64+0x6] ;  /* 0x000006240e127980 */ /* 0x000f68000c101100 */
[----:B------:R-:W5:Y:S01]  /*16b0*/  LD.E.U8 R19, desc[UR36][R14.64] ;  /* 0x000000240e137980 */ /* 0x000f62000c101100 */
[----:B------:R-:W-:-:S02]  /*16c0*/  VIADD R11, R11, 0x8 ;  /* 0x000000080b0b7836 */ /* 0x000fc40000000000 */
[----:B--2---:R-:W-:-:S04]  /*16d0*/  IMAD.WIDE.U32 R8, R8, 0x100, RZ ;  /* 0x0000010008087825 */ /* 0x004fc800078e00ff */
[----:B---3--:R-:W-:-:S04]  /*16e0*/  IMAD.WIDE.U32 R12, R12, 0x10000, RZ ;  /* 0x000100000c0c7825 */ /* 0x008fc800078e00ff */
[----:B----4-:R-:W-:-:S04]  /*16f0*/  IMAD.WIDE.U32 R16, R16, 0x1000000, RZ ;  /* 0x0100000010107825 */ /* 0x010fc800078e00ff */
[----:B-----5:R-:W-:Y:S01]  /*1700*/  IMAD.SHL.U32 R21, R10, 0x100, RZ ;  /* 0x000001000a157824 */ /* 0x020fe200078e00ff */
[----:B------:R-:W-:-:S04]  /*1710*/  LOP3.LUT R9, R17, R9, R13, 0xfe, !PT ;  /* 0x0000000911097212 */ /* 0x000fc800078efe0d */
[----:B------:R-:W-:Y:S01]  /*1720*/  LOP3.LUT R0, R21, R9, R0, 0xfe, !PT ;  /* 0x0000000915007212 */ /* 0x000fe200078efe00 */
[----:B------:R-:W-:Y:S01]  /*1730*/  IMAD.SHL.U32 R9, R20, 0x1000000, RZ ;  /* 0x0100000014097824 */ /* 0x000fe200078e00ff */
[----:B------:R-:W-:Y:S02]  /*1740*/  SHF.L.U32 R18, R18, 0x10, RZ ;  /* 0x0000001012127819 */ /* 0x000fe400000006ff */
[----:B------:R-:W-:Y:S02]  /*1750*/  LOP3.LUT R19, R12, R8, R19, 0xfe, !PT ;  /* 0x000000080c137212 */ /* 0x000fe400078efe13 */
[----:B------:R-:W-:Y:S02]  /*1760*/  LOP3.LUT R9, R9, R0, R18, 0xfe, !PT ;  /* 0x0000000009097212 */ /* 0x000fe400078efe12 */
[----:B------:R-:W-:-:S03]  /*1770*/  LOP3.LUT R12, R19, R16, RZ, 0xfc, !PT ;  /* 0x00000010130c7212 */ /* 0x000fc600078efcff */
[C---:B------:R-:W-:Y:S02]  /*1780*/  IMAD R13, R9.reuse, 0x27d4eb4f, RZ ;  /* 0x27d4eb4f090d7824 */ /* 0x040fe400078e02ff */
[----:B------:R-:W-:Y:S02]  /*1790*/  IMAD.U32 R15, R9, -0x80000000, RZ ;  /* 0x80000000090f7824 */ /* 0x000fe400078e00ff */
[----:B------:R-:W-:-:S04]  /*17a0*/  IMAD.WIDE.U32 R8, R12, 0x27d4eb4f, RZ ;  /* 0x27d4eb4f0c087825 */ /* 0x000fc800078e00ff */
[C---:B------:R-:W-:Y:S02]  /*17b0*/  IMAD R8, R12.reuse, -0x3d4d51c3, R13 ;  /* 0xc2b2ae3d0c087824 */ /* 0x040fe400078e020d */
[C---:B------:R-:W-:Y:S02]  /*17c0*/  IMAD R15, R12.reuse, -0x6c158a59, R15 ;  /* 0x93ea75a70c0f7824 */ /* 0x040fe400078e020f */
[----:B------:R-:W-:Y:S01]  /*17d0*/  IMAD.WIDE.U32 R12, R12, -0x80000000, RZ ;  /* 0x800000000c0c7825 */ /* 0x000fe200078e00ff */
[----:B------:R-:W-:-:S03]  /*17e0*/  IADD3 R9, PT, PT, R9, R8, RZ ;  /* 0x0000000809097210 */ /* 0x000fc60007ffe0ff */
[----:B------:R-:W-:Y:S01]  /*17f0*/  IMAD.IADD R0, R13, 0x1, R15 ;  /* 0x000000010d007824 */ /* 0x000fe200078e020f */
[----:B------:R-:W-:-:S04]  /*1800*/  SHF.R.U32.HI R9, RZ, 0x1, R9 ;  /* 0x00000001ff097819 */ /* 0x000fc80000011609 */
[----:B------:R-:W-:Y:S01]  /*1810*/  LOP3.LUT R8, R9, R12, RZ, 0xfc, !PT ;  /* 0x0000000c09087212 */ /* 0x000fe200078efcff */
[----:B------:R-:W-:-:S04]  /*1820*/  IMAD R9, R0, -0x7a143579, RZ ;  /* 0x85ebca8700097824 */ /* 0x000fc800078e02ff */
[C---:B------:R-:W-:Y:S02]  /*1830*/  IMAD R13, R8.reuse, -0x61c8864f, R9 ;  /* 0x9e3779b1080d7824 */ /* 0x040fe400078e0209 */
[----:B------:R-:W-:-:S04]  /*1840*/  IMAD.WIDE.U32 R8, R8, -0x7a143579, RZ ;  /* 0x85ebca8708087825 */ /* 0x000fc800078e00ff */
[----:B------:R-:W-:Y:S01]  /*1850*/  IMAD.IADD R0, R9, 0x1, R13 ;  /* 0x0000000109007824 */ /* 0x000fe200078e020d */
[----:B------:R-:W-:Y:S01]  /*1860*/  LOP3.LUT R6, R8, R6, RZ, 0x3c, !PT ;  /* 0x0000000608067212 */ /* 0x000fe200078e3cff */
[----:B------:R-:W-:-:S03]  /*1870*/  HFMA2 R8, -RZ, RZ, -3.34765625, -0.09979248046875 ;  /* 0xc2b2ae63ff087431 */ /* 0x000fc600000001ff */
[----:B------:R-:W-:-:S04]  /*1880*/  LOP3.LUT R3, R0, R3, RZ, 0x3c, !PT ;  /* 0x0000000300037212 */ /* 0x000fc800078e3cff */
[----:B------:R-:W-:Y:S01]  /*1890*/  SHF.L.W.U32.HI R0, R6, 0x1b, R3 ;  /* 0x0000001b06007819 */ /* 0x000fe20000010e03 */
[----:B------:R-:W-:Y:S01]  /*18a0*/  IMAD.MOV.U32 R9, RZ, RZ, -0x7a143589 ;  /* 0x85ebca77ff097424 */ /* 0x000fe200078e00ff */
[----:B------:R-:W-:-:S03]  /*18b0*/  SHF.L.W.U32.HI R3, R3, 0x1b, R6 ;  /* 0x0000001b03037819 */ /* 0x000fc60000010e06 */
[----:B------:R-:W-:Y:S02]  /*18c0*/  IMAD R0, R0, -0x7a143579, RZ ;  /* 0x85ebca8700007824 */ /* 0x000fe400078e02ff */
[----:B------:R-:W-:-:S04]  /*18d0*/  IMAD.WIDE.U32 R8, R3, -0x7a143579, R8 ;  /* 0x85ebca8703087825 */ /* 0x000fc800078e0008 */
[----:B------:R-:W-:Y:S01]  /*18e0*/  IMAD R3, R3, -0x61c8864f, R0 ;  /* 0x9e3779b103037824 */ /* 0x000fe200078e0200 */
[----:B------:R-:W-:Y:S01]  /*18f0*/  MOV R6, R8 ;  /* 0x0000000800067202 */ /* 0x000fe20000000f00 */
[----:B------:R-:W-:Y:S02]  /*1900*/  IMAD.MOV.U32 R10, RZ, RZ, R7 ;  /* 0x000000ffff0a7224 */ /* 0x000fe400078e0007 */
[----:B------:R-:W-:-:S07]  /*1910*/  IMAD.IADD R3, R9, 0x1, R3 ;  /* 0x0000000109037824 */ /* 0x000fce00078e0203 */
.L_x_17:
[----:B------:R-:W-:Y:S05]  /*1920*/  BSYNC.RECONVERGENT B2 ;  /* 0x0000000000027941 */ /* 0x000fea0003800200 */
.L_x_16:
[----:B------:R-:W-:Y:S01]  /*1930*/  MOV R0, R7 ;  /* 0x0000000700007202 */ /* 0x000fe20000000f00 */
[----:B------:R-:W-:Y:S06]  /*1940*/  @!P0 BRA `(.L_x_15) ;  /* 0x0000000400cc8947 */ /* 0x000fec0003800000 */
[----:B------:R-:W-:-:S07]  /*1950*/  IMAD.MOV.U32 R0, RZ, RZ, R10 ;  /* 0x000000ffff007224 */ /* 0x000fce00078e000a */
.L_x_18:
[----:B------:R-:W-:-:S05]  /*1960*/  IADD3 R22, P0, PT, R11, R4, RZ ;  /* 0x000000040b167210 */ /* 0x000fca0007f1e0ff */
[----:B------:R-:W-:-:S05]  /*1970*/  IMAD.X R23, RZ, RZ, R5, P0 ;  /* 0x000000ffff177224 */ /* 0x000fca00000e0605 */
[----:B------:R-:W2:Y:S04]  /*1980*/  LD.E.U8 R12, desc[UR36][R22.64+0x1] ;  /* 0x00000124160c7980 */ /* 0x000ea8000c101100 */
[----:B------:R-:W3:Y:S04]  /*1990*/  LD.E.U8 R14, desc[UR36][R22.64+0x2] ;  /* 0x00000224160e7980 */ /* 0x000ee8000c101100 */
[----:B------:R-:W4:Y:S04]  /*19a0*/  LD.E.U8 R16, desc[UR36][R22.64+0x3] ;  /* 0x0000032416107980 */ /* 0x000f28000c101100 */
[----:B------:R-:W5:Y:S04]  /*19b0*/  LD.E.U8 R21, desc[UR36][R22.64+0x5] ;  /* 0x0000052416157980 */ /* 0x000f68000c101100 */
[----:B------:R-:W5:Y:S01]  /*19c0*/  LD.E.U8 R9, desc[UR36][R22.64+0x4] ;  /* 0x0000042416097980 */ /* 0x000f62000c101100 */
[----:B------:R-:W-:-:S02]  /*19d0*/  IADD3 R19, PT, PT, R11, 0x8, RZ ;  /* 0x000000080b137810 */ /* 0x000fc40007ffe0ff */
[C---:B------:R-:W-:Y:S01]  /*19e0*/  IADD3 R29, PT, PT, R11.reuse, 0xa, RZ ;  /* 0x0000000a0b1d7810 */ /* 0x040fe20007ffe0ff */
[----:B------:R-:W-:Y:S01]  /*19f0*/  VIADD R25, R11, 0x9 ;  /* 0x000000090b197836 */ /* 0x000fe20000000000 */
[-C--:B------:R-:W-:Y:S01]  /*1a00*/  IADD3 R18, P0, PT, R19, R4.reuse, RZ ;  /* 0x0000000413127210 */ /* 0x080fe20007f1e0ff */
[----:B------:R-:W5:Y:S04]  /*1a10*/  LD.E.U8 R27, desc[UR36][R22.64] ;  /* 0x00000024161b7980 */ /* 0x000f68000c101100 */
[----:B------:R-:W-:Y:S01]  /*1a20*/  IMAD.X R19, RZ, RZ, R5, P0 ;  /* 0x000000ffff137224 */ /* 0x000fe200000e0605 */
[----:B------:R-:W5:Y:S01]  /*1a30*/  LD.E.U8 R7, desc[UR36][R22.64+0x6] ;  /* 0x0000062416077980 */ /* 0x000f62000c101100 */
[----:B------:R-:W-:-:S03]  /*1a40*/  IADD3 R24, P0, PT, R29, R4, RZ ;  /* 0x000000041d187210 */ /* 0x000fc60007f1e0ff */
[----:B------:R0:W5:Y:S01]  /*1a50*/  LD.E.U8 R10, desc[UR36][R22.64+0x7] ;  /* 0x00000724160a7980 */ /* 0x000162000c101100 */
[----:B------:R-:W-:Y:S01]  /*1a60*/  IADD3 R20, P1, PT, R25, R4, RZ ;  /* 0x0000000419147210 */ /* 0x000fe20007f3e0ff */
[----:B------:R-:W-:Y:S02]  /*1a70*/  IMAD.X R25, RZ, RZ, R5, P0 ;  /* 0x000000ffff197224 */ /* 0x000fe400000e0605 */
[----:B------:R1:W5:Y:S01]  /*1a80*/  LD.E.U8 R8, desc[UR36][R18.64] ;  /* 0x0000002412087980 */ /* 0x000362000c101100 */
[C---:B0-----:R-:W-:Y:S02]  /*1a90*/  VIADD R23, R11.reuse, 0xc ;  /* 0x0000000c0b177836 */ /* 0x041fe40000000000 */
[----:B-1----:R-:W-:-:S03]  /*1aa0*/  VIADD R19, R11, 0xd ;  /* 0x0000000d0b137836 */ /* 0x002fc60000000000 */
[----:B------:R-:W-:-:S05]  /*1ab0*/  IADD3 R22, P0, PT, R23, R4, RZ ;  /* 0x0000000417167210 */ /* 0x000fca0007f1e0ff */
[----:B------:R-:W-:Y:S01]  /*1ac0*/  IMAD.X R23, RZ, RZ, R5, P0 ;  /* 0x000000ffff177224 */ /* 0x000fe200000e0605 */
[----:B------:R-:W-:-:S04]  /*1ad0*/  IADD3 R18, P0, PT, R19, R4, RZ ;  /* 0x0000000413127210 */ /* 0x000fc80007f1e0ff */
[----:B------:R-:W5:Y:S01]  /*1ae0*/  LD.E.U8 R22, desc[UR36][R22.64] ;  /* 0x0000002416167980 */ /* 0x000f62000c101100 */
[----:B------:R-:W-:-:S05]  /*1af0*/  IMAD.X R19, RZ, RZ, R5, P0 ;  /* 0x000000ffff137224 */ /* 0x000fca00000e0605 */
[----:B------:R-:W5:Y:S01]  /*1b00*/  LD.E.U8 R18, desc[UR36][R18.64] ;  /* 0x0000002412127980 */ /* 0x000f62000c101100 */
[----:B--2---:R-:W-:-:S04]  /*1b10*/  IMAD.WIDE.U32 R12, R12, 0x100, RZ ;  /* 0x000001000c0c7825 */ /* 0x004fc800078e00ff */
[----:B---3--:R-:W-:-:S04]  /*1b20*/  IMAD.WIDE.U32 R14, R14, 0x10000, RZ ;  /* 0x000100000e0e7825 */ /* 0x008fc800078e00ff */
[----:B----4-:R-:W-:-:S04]  /*1b30*/  IMAD.WIDE.U32 R16, R16, 0x1000000, RZ ;  /* 0x0100000010107825 */ /* 0x010fc800078e00ff */
[----:B-----5:R-:W-:Y:S01]  /*1b40*/  IMAD.SHL.U32 R26, R21, 0x100, RZ ;  /* 0x00000100151a7824 */ /* 0x020fe200078e00ff */
[----:B------:R-:W-:Y:S01]  /*1b50*/  LOP3.LUT R15, R17, R13, R15, 0xfe, !PT ;  /* 0x0000000d110f7212 */ /* 0x000fe200078efe0f */
[C---:B------:R-:W-:Y:S01]  /*1b60*/  VIADD R13, R11.reuse, 0xb ;  /* 0x0000000b0b0d7836 */ /* 0x040fe20000000000 */
[----:B------:R-:W-:Y:S02]  /*1b70*/  IADD3.X R21, PT, PT, RZ, R5, RZ, P1, !PT ;  /* 0x00000005ff157210 */ /* 0x000fe40000ffe4ff */
[----:B------:R-:W-:Y:S02]  /*1b80*/  IADD3 R17, PT, PT, R11, 0xe, RZ ;  /* 0x0000000e0b117810 */ /* 0x000fe40007ffe0ff */
[----:B------:R-:W-:Y:S02]  /*1b90*/  IADD3 R28, P1, PT, R13, R4, RZ ;  /* 0x000000040d1c7210 */ /* 0x000fe40007f3e0ff */
[----:B------:R0:W2:Y:S01]  /*1ba0*/  LD.E.U8 R13, desc[UR36][R20.64] ;  /* 0x00000024140d7980 */ /* 0x0000a2000c101100 */
[----:B------:R-:W-:-:S02]  /*1bb0*/  LOP3.LUT R9, R26, R15, R9, 0xfe, !PT ;  /* 0x0000000f1a097212 */ /* 0x000fc400078efe09 */
[----:B------:R-:W-:Y:S01]  /*1bc0*/  IADD3.X R29, PT, PT, RZ, R5, RZ, P1, !PT ;  /* 0x00000005ff1d7210 */ /* 0x000fe20000ffe4ff */
[----:B------:R1:W3:Y:S04]  /*1bd0*/  LD.E.U8 R15, desc[UR36][R24.64] ;  /* 0x00000024180f7980 */ /* 0x0002e8000c101100 */
[----:B------:R-:W4:Y:S01]  /*1be0*/  LD.E.U8 R28, desc[UR36][R28.64] ;  /* 0x000000241c1c7980 */ /* 0x000f22000c101100 */
[----:B0-----:R-:W-:Y:S01]  /*1bf0*/  IADD3 R20, P0, PT, R17, R4, RZ ;  /* 0x0000000411147210 */ /* 0x001fe20007f1e0ff */
[----:B------:R-:W-:-:S03]  /*1c00*/  VIADD R17, R11, 0xf ;  /* 0x0000000f0b117836 */ /* 0x000fc60000000000 */
[----:B------:R-:W-:Y:S02]  /*1c10*/  IADD3.X R21, PT, PT, RZ, R5, RZ, P0, !PT ;  /* 0x00000005ff157210 */ /* 0x000fe400007fe4ff */
[----:B-1----:R-:W-:-:S03]  /*1c20*/  IADD3 R24, P0, PT, R17, R4, RZ ;  /* 0x0000000411187210 */ /* 0x002fc60007f1e0ff */
[----:B------:R-:W5:Y:S02]  /*1c30*/  LD.E.U8 R20, desc[UR36][R20.64] ;  /* 0x0000002414147980 */ /* 0x000f64000c101100 */
[----:B------:R-:W-:-:S05]  /*1c40*/  IMAD.X R25, RZ, RZ, R5, P0 ;  /* 0x000000ffff197224 */ /* 0x000fca00000e0605 */
[----:B------:R-:W5:Y:S01]  /*1c50*/  LD.E.U8 R24, desc[UR36][R24.64] ;  /* 0x0000002418187980 */ /* 0x000f62000c101100 */
[----:B------:R-:W-:Y:S01]  /*1c60*/  IMAD.U32 R26, R7, 0x10000, RZ ;  /* 0x00010000071a7824 */ /* 0x000fe200078e00ff */
[----:B------:R-:W-:Y:S02]  /*1c70*/  SHF.L.U32 R10, R10, 0x18, RZ ;  /* 0x000000180a0a7819 */ /* 0x000fe400000006ff */
[----:B------:R-:W-:Y:S02]  /*1c80*/  LOP3.LUT R7, R14, R12, R27, 0xfe, !PT ;  /* 0x0000000c0e077212 */ /* 0x000fe400078efe1b */
[----:B------:R-:W-:Y:S02]  /*1c90*/  LOP3.LUT R9, R10, R9, R26, 0xfe, !PT ;  /* 0x000000090a097212 */ /* 0x000fe400078efe1a */
[----:B------:R-:W-:-:S03]  /*1ca0*/  LOP3.LUT R7, R7, R16, RZ, 0xfc, !PT ;  /* 0x0000001007077212 */ /* 0x000fc600078efcff */
[C---:B------:R-:W-:Y:S02]  /*1cb0*/  IMAD R10, R9.reuse, 0x27d4eb4f, RZ ;  /* 0x27d4eb4f090a7824 */ /* 0x040fe400078e02ff */
[----:B------:R-:W-:Y:S01]  /*1cc0*/  IMAD.U32 R26, R9, -0x80000000, RZ ;  /* 0x80000000091a7824 */ /* 0x000fe200078e00ff */
[----:B------:R-:W-:Y:S02]  /*1cd0*/  SHF.L.U32 R19, R18, 0x8, RZ ;  /* 0x0000000812137819 */ /* 0x000fe400000006ff */
[----:B------:R-:W-:-:S04]  /*1ce0*/  IADD3 R0, PT, PT, R0, -0x10, RZ ;  /* 0xfffffff000007810 */ /* 0x000fc80007ffe0ff */
[----:B------:R-:W-:Y:S01]  /*1cf0*/  ISETP.GT.U32.AND P0, PT, R0, 0x7, PT ;  /* 0x000000070000780c */ /* 0x000fe20003f04070 */
[----:B------:R-:W-:Y:S02]  /*1d00*/  VIADD R11, R11, 0x10 ;  /* 0x000000100b0b7836 */ /* 0x000fe40000000000 */
[----:B--2---:R-:W-:-:S04]  /*1d10*/  IMAD.WIDE.U32 R16, R13, 0x100, RZ ;  /* 0x000001000d107825 */ /* 0x004fc800078e00ff */
[----:B------:R-:W-:-:S04]  /*1d20*/  IMAD.WIDE.U32 R12, R7, 0x27d4eb4f, RZ ;  /* 0x27d4eb4f070c7825 */ /* 0x000fc800078e00ff */
[----:B---3--:R-:W-:-:S04]  /*1d30*/  IMAD.WIDE.U32 R14, R15, 0x10000, RZ ;  /* 0x000100000f0e7825 */ /* 0x008fc800078e00ff */
[----:B----4-:R-:W-:-:S04]  /*1d40*/  IMAD.WIDE.U32 R28, R28, 0x1000000, RZ ;  /* 0x010000001c1c7825 */ /* 0x010fc800078e00ff */
[----:B------:R-:W-:Y:S01]  /*1d50*/  IMAD R12, R7, -0x3d4d51c3, R10 ;  /* 0xc2b2ae3d070c7824 */ /* 0x000fe200078e020a */
[----:B------:R-:W-:Y:S01]  /*1d60*/  LOP3.LUT R10, R29, R17, R15, 0xfe, !PT ;  /* 0x000000111d0a7212 */ /* 0x000fe200078efe0f */
[----:B------:R-:W-:Y:S02]  /*1d70*/  IMAD R15, R7, -0x6c158a59, R26 ;  /* 0x93ea75a7070f7824 */ /* 0x000fe400078e021a */
[----:B------:R-:W-:Y:S02]  /*1d80*/  IMAD.IADD R9, R13, 0x1, R12 ;  /* 0x000000010d097824 */ /* 0x000fe400078e020c */
[----:B------:R-:W-:Y:S01]  /*1d90*/  IMAD.WIDE.U32 R12, R7, -0x80000000, RZ ;  /* 0x80000000070c7825 */ /* 0x000fe200078e00ff */
[----:B------:R-:W-:-:S03]  /*1da0*/  LOP3.LUT R19, R19, R10, R22, 0xfe, !PT ;  /* 0x0000000a13137212 */ /* 0x000fc600078efe16 */
[----:B-----5:R-:W-:Y:S02]  /*1db0*/  IMAD.U32 R20, R20, 0x10000, RZ ;  /* 0x0001000014147824 */ /* 0x020fe400078e00ff */
[----:B------:R-:W-:Y:S01]  /*1dc0*/  IMAD.SHL.U32 R7, R24, 0x1000000, RZ ;  /* 0x0100000018077824 */ /* 0x000fe200078e00ff */
[----:B------:R-:W-:Y:S02]  /*1dd0*/  IADD3 R10, PT, PT, R13, R15, RZ ;  /* 0x0000000f0d0a7210 */ /* 0x000fe40007ffe0ff */
[----:B------:R-:W-:Y:S02]  /*1de0*/  SHF.R.U32.HI R9, RZ, 0x1, R9 ;  /* 0x00000001ff097819 */ /* 0x000fe40000011609 */
[----:B------:R-:W-:Y:S02]  /*1df0*/  LOP3.LUT R15, R14, R16, R8, 0xfe, !PT ;  /* 0x000000100e0f7212 */ /* 0x000fe400078efe08 */
[----:B------:R-:W-:Y:S02]  /*1e00*/  LOP3.LUT R7, R7, R19, R20, 0xfe, !PT ;  /* 0x0000001307077212 */ /* 0x000fe400078efe14 */
[----:B------:R-:W-:Y:S01]  /*1e10*/  LOP3.LUT R12, R9, R12, RZ, 0xfc, !PT ;  /* 0x0000000c090c7212 */ /* 0x000fe200078efcff */
[----:B------:R-:W-:Y:S01]  /*1e20*/  IMAD R9, R10, -0x7a143579, RZ ;  /* 0x85ebca870a097824 */ /* 0x000fe200078e02ff */
[----:B------:R-:W-:Y:S01]  /*1e30*/  LOP3.LUT R8, R15, R28, RZ, 0xfc, !PT ;  /* 0x0000001c0f087212 */ /* 0x000fe200078efcff */
[----:B------:R-:W-:-:S02]  /*1e40*/  IMAD R17, R7, 0x27d4eb4f, RZ ;  /* 0x27d4eb4f07117824 */ /* 0x000fc400078e02ff */
[----:B------:R-:W-:Y:S02]  /*1e50*/  IMAD.U32 R19, R7, -0x80000000, RZ ;  /* 0x8000000007137824 */ /* 0x000fe400078e00ff */
[C---:B------:R-:W-:Y:S02]  /*1e60*/  IMAD R7, R12.reuse, -0x61c8864f, R9 ;  /* 0x9e3779b10c077824 */ /* 0x040fe400078e0209 */
[----:B------:R-:W-:-:S04]  /*1e70*/  IMAD.WIDE.U32 R12, R12, -0x7a143579, RZ ;  /* 0x85ebca870c0c7825 */ /* 0x000fc800078e00ff */
[----:B------:R-:W-:-:S04]  /*1e80*/  IMAD.WIDE.U32 R14, R8, 0x27d4eb4f, RZ ;  /* 0x27d4eb4f080e7825 */ /* 0x000fc800078e00ff */
[----:B------:R-:W-:Y:S02]  /*1e90*/  IMAD R17, R8, -0x3d4d51c3, R17 ;  /* 0xc2b2ae3d08117824 */ /* 0x000fe400078e0211 */
[----:B------:R-:W-:-:S03]  /*1ea0*/  IMAD.IADD R10, R13, 0x1, R7 ;  /* 0x000000010d0a7824 */ /* 0x000fc600078e0207 */
[----:B------:R-:W-:Y:S01]  /*1eb0*/  IADD3 R7, PT, PT, R15, R17, RZ ;  /* 0x000000110f077210 */ /* 0x000fe20007ffe0ff */
[C---:B------:R-:W-:Y:S02]  /*1ec0*/  IMAD R19, R8.reuse, -0x6c158a59, R19 ;  /* 0x93ea75a708137824 */ /* 0x040fe400078e0213 */
[----:B------:R-:W-:Y:S01]  /*1ed0*/  IMAD.WIDE.U32 R8, R8, -0x80000000, RZ ;  /* 0x8000000008087825 */ /* 0x000fe200078e00ff */
[----:B------:R-:W-:Y:S02]  /*1ee0*/  SHF.R.U32.HI R7, RZ, 0x1, R7 ;  /* 0x00000001ff077819 */ /* 0x000fe40000011607 */
[----:B------:R-:W-:Y:S02]  /*1ef0*/  LOP3.LUT R12, R12, R6, RZ, 0x3c, !PT ;  /* 0x000000060c0c7212 */ /* 0x000fe400078e3cff */
[----:B------:R-:W-:Y:S01]  /*1f00*/  LOP3.LUT R13, R10, R3, RZ, 0x3c, !PT ;  /* 0x000000030a0d7212 */ /* 0x000fe200078e3cff */
[----:B------:R-:W-:Y:S01]  /*1f10*/  IMAD.IADD R6, R9, 0x1, R19 ;  /* 0x0000000109067824 */ /* 0x000fe200078e0213 */
[----:B------:R-:W-:Y:S01]  /*1f20*/  LOP3.LUT R8, R7, R8, RZ, 0xfc, !PT ;  /* 0x0000000807087212 */ /* 0x000fe200078efcff */
[----:B------:R-:W-:Y:S01]  /*1f30*/  HFMA2 R7, -RZ, RZ, -9.0301036834716796875e-05, -12.9296875 ;  /* 0x85ebca77ff077431 */ /* 0x000fe200000001ff */
[----:B------:R-:W-:-:S02]  /*1f40*/  SHF.L.W.U32.HI R3, R12, 0x1b, R13 ;  /* 0x0000001b0c037819 */ /* 0x000fc40000010e0d */
[----:B------:R-:W-:Y:S01]  /*1f50*/  SHF.L.W.U32.HI R9, R13, 0x1b, R12 ;  /* 0x0000001b0d097819 */ /* 0x000fe20000010e0c */
[----:B------:R-:W-:Y:S02]  /*1f60*/  IMAD R13, R6, -0x7a143579, RZ ;  /* 0x85ebca87060d7824 */ /* 0x000fe400078e02ff */
[----:B------:R-:W-:Y:S02]  /*1f70*/  IMAD R10, R3, -0x7a143579, RZ ;  /* 0x85ebca87030a7824 */ /* 0x000fe400078e02ff */
[----:B------:R-:W-:Y:S02]  /*1f80*/  IMAD.MOV.U32 R6, RZ, RZ, -0x3d4d519d ;  /* 0xc2b2ae63ff067424 */ /* 0x000fe400078e00ff */
[C---:B------:R-:W-:Y:S02]  /*1f90*/  IMAD R3, R8.reuse, -0x61c8864f, R13 ;  /* 0x9e3779b108037824 */ /* 0x040fe400078e020d */
[----:B------:R-:W-:-:S04]  /*1fa0*/  IMAD.WIDE.U32 R12, R8, -0x7a143579, RZ ;  /* 0x85ebca87080c7825 */ /* 0x000fc800078e00ff */
[C---:B------:R-:W-:Y:S02]  /*1fb0*/  IMAD R15, R9.reuse, -0x61c8864f, R10 ;  /* 0x9e3779b1090f7824 */ /* 0x040fe400078e020a */
[----:B------:R-:W-:-:S04]  /*1fc0*/  IMAD.WIDE.U32 R8, R9, -0x7a143579, R6 ;  /* 0x85ebca8709087825 */ /* 0x000fc800078e0006 */
[----:B------:R-:W-:Y:S02]  /*1fd0*/  IMAD.IADD R3, R13, 0x1, R3 ;  /* 0x000000010d037824 */ /* 0x000fe400078e0203 */
[----:B------:R-:W-:Y:S01]  /*1fe0*/  IMAD.IADD R10, R9, 0x1, R15 ;  /* 0x00000001090a7824 */ /* 0x000fe200078e020f */
[----:B------:R-:W-:-:S04]  /*1ff0*/  LOP3.LUT R9, R12, R8, RZ, 0x3c, !PT ;  /* 0x000000080c097212 */ /* 0x000fc800078e3cff */
[----:B------:R-:W-:-:S04]  /*2000*/  LOP3.LUT R8, R3, R10, RZ, 0x3c, !PT ;  /* 0x0000000a03087212 */ /* 0x000fc800078e3cff */
[----:B------:R-:W-:Y:S02]  /*2010*/  SHF.L.W.U32.HI R3, R9, 0x1b, R8 ;  /* 0x0000001b09037819 */ /* 0x000fe40000010e08 */
[----:B------:R-:W-:-:S03]  /*2020*/  SHF.L.W.U32.HI R9, R8, 0x1b, R9 ;  /* 0x0000001b08097819 */ /* 0x000fc60000010e09 */
[----:B------:R-:W-:Y:S02]  /*2030*/  IMAD R8, R3, -0x7a143579, RZ ;  /* 0x85ebca8703087824 */ /* 0x000fe400078e02ff */
[----:B------:R-:W-:-:S04]  /*2040*/  IMAD.WIDE.U32 R6, R9, -0x7a143579, R6 ;  /* 0x85ebca8709067825 */ /* 0x000fc800078e0006 */
[----:B------:R-:W-:-:S04]  /*2050*/  IMAD R3, R9, -0x61c8864f, R8 ;  /* 0x9e3779b109037824 */ /* 0x000fc800078e0208 */
[----:B------:R-:W-:Y:S01]  /*2060*/  IMAD.IADD R3, R7, 0x1, R3 ;  /* 0x0000000107037824 */ /* 0x000fe200078e0203 */
[----:B------:R-:W-:Y:S06]  /*2070*/  @P0 BRA `(.L_x_18) ;  /* 0xfffffff800380947 */ /* 0x000fec000383ffff */
.L_x_15:
[----:B------:R-:W-:Y:S05]  /*2080*/  BSYNC.RECONVERGENT B1 ;  /* 0x0000000000017941 */ /* 0x000fea0003800200 */
.L_x_14:
[----:B------:R-:W-:Y:S01]  /*2090*/  ISETP.GE.U32.AND P0, PT, R0, 0x4, PT ;  /* 0x000000040000780c */ /* 0x000fe20003f06070 */
[----:B------:R-:W-:-:S12]  /*20a0*/  BSSY.RECONVERGENT B1, `(.L_x_19) ;  /* 0x000001e000017945 */ /* 0x000fd80003800200 */
[----:B------:R-:W-:Y:S05]  /*20b0*/  @!P0 BRA `(.L_x_20) ;  /* 0x0000000000708947 */ /* 0x000fea0003800000 */
[----:B------:R-:W-:-:S04]  /*20c0*/  IADD3 R16, P0, PT, R11, R4, RZ ;  /* 0x000000040b107210 */ /* 0x000fc80007f1e0ff */
[----:B------:R-:W-:-:S05]  /*20d0*/  IADD3.X R17, PT, PT, RZ, R5, RZ, P0, !PT ;  /* 0x00000005ff117210 */ /* 0x000fca00007fe4ff */
[----:B------:R-:W2:Y:S04]  /*20e0*/  LD.E.U8 R8, desc[UR36][R16.64+0x1] ;  /* 0x0000012410087980 */ /* 0x000ea8000c101100 */
[----:B------:R-:W3:Y:S04]  /*20f0*/  LD.E.U8 R12, desc[UR36][R16.64+0x2] ;  /* 0x00000224100c7980 */ /* 0x000ee8000c101100 */
[----:B------:R-:W4:Y:S04]  /*2100*/  LD.E.U8 R14, desc[UR36][R16.64+0x3] ;  /* 0x00000324100e7980 */ /* 0x000f28000c101100 */
[----:B------:R-:W5:Y:S01]  /*2110*/  LD.E.U8 R7, desc[UR36][R16.64] ;  /* 0x0000002410077980 */ /* 0x000f62000c101100 */
[----:B------:R-:W-:Y:S01]  /*2120*/  VIADD R0, R0, 0xfffffffc ;  /* 0xfffffffc00007836 */ /* 0x000fe20000000000 */
[----:B------:R-:W-:Y:S01]  /*2130*/  IADD3 R11, PT, PT, R11, 0x4, RZ ;  /* 0x000000040b0b7810 */ /* 0x000fe20007ffe0ff */
[----:B--2---:R-:W-:-:S04]  /*2140*/  IMAD.WIDE.U32 R8, R8, 0x100, RZ ;  /* 0x0000010008087825 */ /* 0x004fc800078e00ff */
[----:B---3--:R-:W-:-:S04]  /*2150*/  IMAD.WIDE.U32 R12, R12, 0x10000, RZ ;  /* 0x000100000c0c7825 */ /* 0x008fc800078e00ff */
[----:B----4-:R-:W-:Y:S01]  /*2160*/  IMAD.WIDE.U32 R14, R14, 0x1000000, RZ ;  /* 0x010000000e0e7825 */ /* 0x010fe200078e00ff */
[----:B-----5:R-:W-:-:S04]  /*2170*/  LOP3.LUT R7, R12, R8, R7, 0xfe, !PT ;  /* 0x000000080c077212 */ /* 0x020fc800078efe07 */
[----:B------:R-:W-:Y:S02]  /*2180*/  LOP3.LUT R9, R15, R9, R13, 0xfe, !PT ;  /* 0x000000090f097212 */ /* 0x000fe400078efe0d */
[----:B------:R-:W-:-:S03]  /*2190*/  LOP3.LUT R8, R7, R14, RZ, 0xfc, !PT ;  /* 0x0000000e07087212 */ /* 0x000fc600078efcff */
[----:B------:R-:W-:-:S04]  /*21a0*/  IMAD R9, R9, -0x7a143579, RZ ;  /* 0x85ebca8709097824 */ /* 0x000fc800078e02ff */
[C---:B------:R-:W-:Y:S02]  /*21b0*/  IMAD R7, R8.reuse, -0x61c8864f, R9 ;  /* 0x9e3779b108077824 */ /* 0x040fe400078e0209 */
[----:B------:R-:W-:-:S04]  /*21c0*/  IMAD.WIDE.U32 R8, R8, -0x7a143579, RZ ;  /* 0x85ebca8708087825 */ /* 0x000fc800078e00ff */
[----:B------:R-:W-:Y:S01]  /*21d0*/  IMAD.IADD R10, R9, 0x1, R7 ;  /* 0x00000001090a7824 */ /* 0x000fe200078e0207 */
[----:B------:R-:W-:Y:S01]  /*21e0*/  LOP3.LUT R9, R8, R6, RZ, 0x3c, !PT ;  /* 0x0000000608097212 */ /* 0x000fe200078e3cff */
[----:B------:R-:W-:Y:S01]  /*21f0*/  IMAD.MOV.U32 R6, RZ, RZ, -0x61c88607 ;  /* 0x9e3779f9ff067424 */ /* 0x000fe200078e00ff */
[----:B------:R-:W-:Y:S02]  /*2200*/  MOV R7, 0x165667b1 ;  /* 0x165667b100077802 */ /* 0x000fe40000000f00 */
[----:B------:R-:W-:-:S04]  /*2210*/  LOP3.LUT R8, R10, R3, RZ, 0x3c, !PT ;  /* 0x000000030a087212 */ /* 0x000fc800078e3cff */
[----:B------:R-:W-:Y:S02]  /*2220*/  SHF.L.W.U32.HI R3, R9, 0x17, R8 ;  /* 0x0000001709037819 */ /* 0x000fe40000010e08 */
[----:B------:R-:W-:-:S03]  /*2230*/  SHF.L.W.U32.HI R9, R8, 0x17, R9 ;  /* 0x0000001708097819 */ /* 0x000fc60000010e09 */
[----:B------:R-:W-:Y:S02]  /*2240*/  IMAD R8, R3, 0x27d4eb4f, RZ ;  /* 0x27d4eb4f03087824 */ /* 0x000fe400078e02ff */
[----:B------:R-:W-:-:S04]  /*2250*/  IMAD.WIDE.U32 R6, R9, 0x27d4eb4f, R6 ;  /* 0x27d4eb4f09067825 */ /* 0x000fc800078e0006 */
[----:B------:R-:W-:-:S04]  /*2260*/  IMAD R3, R9, -0x3d4d51c3, R8 ;  /* 0xc2b2ae3d09037824 */ /* 0x000fc800078e0208 */
[----:B------:R-:W-:-:S07]  /*2270*/  IMAD.IADD R3, R7, 0x1, R3 ;  /* 0x0000000107037824 */ /* 0x000fce00078e0203 */
.L_x_20:
[----:B------:R-:W-:Y:S05]  /*2280*/  BSYNC.RECONVERGENT B1 ;  /* 0x0000000000017941 */ /* 0x000fea0003800200 */
.L_x_19:
[----:B------:R-:W-:Y:S01]  /*2290*/  ISETP.NE.AND P0, PT, R0, RZ, PT ;  /* 0x000000ff0000720c */ /* 0x000fe20003f05270 */
[----:B------:R-:W-:-:S12]  /*22a0*/  BSSY.RECONVERGENT B1, `(.L_x_21) ;  /* 0x0000032000017945 */ /* 0x000fd80003800200 */
[----:B------:R-:W-:Y:S05]  /*22b0*/  @!P0 BRA `(.L_x_22) ;  /* 0x0000000000c08947 */ /* 0x000fea0003800000 */
[C---:B------:R-:W-:Y:S01]  /*22c0*/  ISETP.NE.AND P1, PT, R0.reuse, 0x1, PT ;  /* 0x000000010000780c */ /* 0x040fe20003f25270 */
[----:B------:R-:W-:Y:S01]  /*22d0*/  BSSY.RECONVERGENT B2, `(.L_x_23) ;  /* 0x0000020000027945 */ /* 0x000fe20003800200 */
[----:B------:R-:W-:-:S04]  /*22e0*/  LOP3.LUT R7, R0, 0x1, RZ, 0xc0, !PT ;  /* 0x0000000100077812 */ /* 0x000fc800078ec0ff */
[----:B------:R-:W-:-:S07]  /*22f0*/  ISETP.NE.U32.AND P0, PT, R7, 0x1, PT ;  /* 0x000000010700780c */ /* 0x000fce0003f05070 */
[----:B------:R-:W-:Y:S06]  /*2300*/  @!P1 BRA `(.L_x_24) ;  /* 0x0000000000709947 */ /* 0x000fec0003800000 */
[----:B------:R-:W-:-:S05]  /*2310*/  IADD3 R14, P1, PT, R11, R4, RZ ;  /* 0x000000040b0e7210 */ /* 0x000fca0007f3e0ff */
[----:B------:R-:W-:-:S06]  /*2320*/  IMAD.X R15, RZ, RZ, R5, P1 ;  /* 0x000000ffff0f7224 */ /* 0x000fcc00008e0605 */
[----:B------:R-:W2:Y:S01]  /*2330*/  LD.E.U8 R15, desc[UR36][R14.64] ;  /* 0x000000240e0f7980 */ /* 0x000ea2000c101100 */
[----:B------:R-:W-:-:S05]  /*2340*/  VIADD R13, R11, 0x1 ;  /* 0x000000010b0d7836 */ /* 0x000fca0000000000 */
[----:B------:R-:W-:-:S04]  /*2350*/  IADD3 R12, P1, PT, R13, R4, RZ ;  /* 0x000000040d0c7210 */ /* 0x000fc80007f3e0ff */
[----:B------:R-:W-:-:S06]  /*2360*/  IADD3.X R13, PT, PT, RZ, R5, RZ, P1, !PT ;  /* 0x00000005ff0d7210 */ /* 0x000fcc0000ffe4ff */
[----:B------:R-:W3:Y:S01]  /*2370*/  LD.E.U8 R13, desc[UR36][R12.64] ;  /* 0x000000240c0d7980 */ /* 0x000ee2000c101100 */
[----:B------:R-:W-:Y:S02]  /*2380*/  VIADD R11, R11, 0x2 ;  /* 0x000000020b0b7836 */ /* 0x000fe40000000000 */
[----:B--2---:R-:W-:-:S04]  /*2390*/  IMAD.WIDE.U32 R8, R15, 0x165667c5, RZ ;  /* 0x165667c50f087825 */ /* 0x004fc800078e00ff */
[----:B------:R-:W-:Y:S01]  /*23a0*/  IMAD R0, R15, 0x27d4eb2f, R9 ;  /* 0x27d4eb2f0f007824 */ /* 0x000fe200078e0209 */
[----:B------:R-:W-:-:S04]  /*23b0*/  LOP3.LUT R6, R8, R6, RZ, 0x3c, !PT ;  /* 0x0000000608067212 */ /* 0x000fc800078e3cff */
[----:B------:R-:W-:-:S04]  /*23c0*/  LOP3.LUT R3, R0, R3, RZ, 0x3c, !PT ;  /* 0x0000000300037212 */ /* 0x000fc800078e3cff */
[----:B------:R-:W-:Y:S02]  /*23d0*/  SHF.L.W.U32.HI R0, R6, 0xb, R3 ;  /* 0x0000000b06007819 */ /* 0x000fe40000010e03 */
[----:B------:R-:W-:Y:S01]  /*23e0*/  SHF.L.W.U32.HI R3, R3, 0xb, R6 ;  /* 0x0000000b03037819 */ /* 0x000fe20000010e06 */
[----:B---3--:R-:W-:-:S04]  /*23f0*/  IMAD.WIDE.U32 R8, R13, 0x165667c5, RZ ;  /* 0x165667c50d087825 */ /* 0x008fc800078e00ff */
[----:B------:R-:W-:Y:S02]  /*2400*/  IMAD R0, R0, -0x7a143579, RZ ;  /* 0x85ebca8700007824 */ /* 0x000fe400078e02ff */
[----:B------:R-:W-:-:S04]  /*2410*/  IMAD.WIDE.U32 R6, R3, -0x7a143579, RZ ;  /* 0x85ebca8703067825 */ /* 0x000fc800078e00ff */
[----:B------:R-:W-:Y:S02]  /*2420*/  IMAD R3, R3, -0x61c8864f, R0 ;  /* 0x9e3779b103037824 */ /* 0x000fe400078e0200 */
[----:B------:R-:W-:Y:S02]  /*2430*/  IMAD R13, R13, 0x27d4eb2f, R9 ;  /* 0x27d4eb2f0d0d7824 */ /* 0x000fe400078e0209 */
[----:B------:R-:W-:Y:S01]  /*2440*/  IMAD.IADD R0, R7, 0x1, R3 ;  /* 0x0000000107007824 */ /* 0x000fe200078e0203 */
[----:B------:R-:W-:-:S04]  /*2450*/  LOP3.LUT R3, R8, R6, RZ, 0x3c, !PT ;  /* 0x0000000608037212 */ /* 0x000fc800078e3cff */
[----:B------:R-:W-:-:S04]  /*2460*/  LOP3.LUT R6, R13, R0, RZ, 0x3c, !PT ;  /* 0x000000000d067212 */ /* 0x000fc800078e3cff */
[----:B------:R-:W-:Y:S02]  /*2470*/  SHF.L.W.U32.HI R0, R3, 0xb, R6 ;  /* 0x0000000b03007819 */ /* 0x000fe40000010e06 */
[----:B------:R-:W-:-:S03]  /*2480*/  SHF.L.W.U32.HI R3, R6, 0xb, R3 ;  /* 0x0000000b06037819 */ /* 0x000fc60000010e03 */
[----:B------:R-:W-:Y:S02]  /*2490*/  IMAD R0, R0, -0x7a143579, RZ ;  /* 0x85ebca8700007824 */ /* 0x000fe400078e02ff */
[----:B------:R-:W-:-:S04]  /*24a0*/  IMAD.WIDE.U32 R6, R3, -0x7a143579, RZ ;  /* 0x85ebca8703067825 */ /* 0x000fc800078e00ff */
[----:B------:R-:W-:-:S05]  /*24b0*/  IMAD R3, R3, -0x61c8864f, R0 ;  /* 0x9e3779b103037824 */ /* 0x000fca00078e0200 */
[----:B------:R-:W-:-:S07]  /*24c0*/  IADD3 R3, PT, PT, R7, R3, RZ ;  /* 0x0000000307037210 */ /* 0x000fce0007ffe0ff */
.L_x_24:
[----:B------:R-:W-:Y:S05]  /*24d0*/  BSYNC.RECONVERGENT B2 ;  /* 0x0000000000027941 */ /* 0x000fea0003800200 */
.L_x_23:
[----:B------:R-:W-:Y:S05]  /*24e0*/  @P0 BRA `(.L_x_22) ;  /* 0x0000000000340947 */ /* 0x000fea0003800000 */
[----:B------:R-:W-:-:S05]  /*24f0*/  IADD3 R4, P0, PT, R11, R4, RZ ;  /* 0x000000040b047210 */ /* 0x000fca0007f1e0ff */
[----:B------:R-:W-:-:S06]  /*2500*/  IMAD.X R5, RZ, RZ, R5, P0 ;  /* 0x000000ffff057224 */ /* 0x000fcc00000e0605 */
[----:B------:R-:W2:Y:S02]  /*2510*/  LD.E.U8 R5, desc[UR36][R4.64] ;  /* 0x0000002404057980 */ /* 0x000ea4000c101100 */
[----:B--2---:R-:W-:-:S04]  /*2520*/  IMAD.WIDE.U32 R8, R5, 0x165667c5, RZ ;  /* 0x165667c505087825 */ /* 0x004fc800078e00ff */
[----:B------:R-:W-:Y:S01]  /*2530*/  IMAD R0, R5, 0x27d4eb2f, R9 ;  /* 0x27d4eb2f05007824 */ /* 0x000fe200078e0209 */
[----:B------:R-:W-:-:S04]  /*2540*/  LOP3.LUT R6, R8, R6, RZ, 0x3c, !PT ;  /* 0x0000000608067212 */ /* 0x000fc800078e3cff */
[----:B------:R-:W-:-:S04]  /*2550*/  LOP3.LUT R3, R0, R3, RZ, 0x3c, !PT ;  /* 0x0000000300037212 */ /* 0x000fc800078e3cff */
[----:B------:R-:W-:Y:S02]  /*2560*/  SHF.L.W.U32.HI R0, R6, 0xb, R3 ;  /* 0x0000000b06007819 */ /* 0x000fe40000010e03 */
[----:B------:R-:W-:-:S03]  /*2570*/  SHF.L.W.U32.HI R3, R3, 0xb, R6 ;  /* 0x0000000b03037819 */ /* 0x000fc60000010e06 */
[----:B------:R-:W-:Y:S02]  /*2580*/  IMAD R0, R0, -0x7a143579, RZ ;  /* 0x85ebca8700007824 */ /* 0x000fe400078e02ff */
[----:B------:R-:W-:-:S04]  /*2590*/  IMAD.WIDE.U32 R6, R3, -0x7a143579, RZ ;  /* 0x85ebca8703067825 */ /* 0x000fc800078e00ff */
[----:B------:R-:W-:-:S04]  /*25a0*/  IMAD R3, R3, -0x61c8864f, R0 ;  /* 0x9e3779b103037824 */ /* 0x000fc800078e0200 */
[----:B------:R-:W-:-:S07]  /*25b0*/  IMAD.IADD R3, R7, 0x1, R3 ;  /* 0x0000000107037824 */ /* 0x000fce00078e0203 */
.L_x_22:
[----:B------:R-:W-:Y:S05]  /*25c0*/  BSYNC.RECONVERGENT B1 ;  /* 0x0000000000017941 */ /* 0x000fea0003800200 */
.L_x_21:
[----:B------:R-:W-:Y:S01]  /*25d0*/  SHF.R.U32.HI R5, RZ, 0x1, R3 ;  /* 0x00000001ff057819 */ /* 0x000fe20000011603 */
[----:B------:R-:W-:-:S03]  /*25e0*/  IMAD R3, R3, 0x27d4eb4f, RZ ;  /* 0x27d4eb4f03037824 */ /* 0x000fc600078e02ff */
[----:B------:R-:W-:-:S05]  /*25f0*/  LOP3.LUT R4, R5, R6, RZ, 0x3c, !PT ;  /* 0x0000000605047212 */ /* 0x000fca00078e3cff */
[C---:B------:R-:W-:Y:S02]  /*2600*/  IMAD R3, R4.reuse, -0x3d4d51c3, R3 ;  /* 0xc2b2ae3d04037824 */ /* 0x040fe400078e0203 */
[----:B------:R-:W-:-:S05]  /*2610*/  IMAD.WIDE.U32 R4, R4, 0x27d4eb4f, RZ ;  /* 0x27d4eb4f04047825 */ /* 0x000fca00078e00ff */
[----:B------:R-:W-:-:S04]  /*2620*/  IADD3 R0, PT, PT, R5, R3, RZ ;  /* 0x0000000305007210 */ /* 0x000fc80007ffe0ff */
[--C-:B------:R-:W-:Y:S02]  /*2630*/  SHF.R.U32.HI R3, RZ, 0x1d, R0.reuse ;  /* 0x0000001dff037819 */ /* 0x100fe40000011600 */
[----:B------:R-:W-:Y:S02]  /*2640*/  SHF.R.U64 R5, R4, 0x1d, R0 ;  /* 0x0000001d04057819 */ /* 0x000fe40000001200 */
[----:B------:R-:W-:Y:S02]  /*2650*/  LOP3.LUT R3, R3, R0, RZ, 0x3c, !PT ;  /* 0x0000000003037212 */ /* 0x000fe400078e3cff */
[----:B------:R-:W-:-:S03]  /*2660*/  LOP3.LUT R0, R5, R4, RZ, 0x3c, !PT ;  /* 0x0000000405007212 */ /* 0x000fc600078e3cff */
[----:B------:R-:W-:Y:S02]  /*2670*/  IMAD R3, R3, -0x61c88607, RZ ;  /* 0x9e3779f903037824 */ /* 0x000fe400078e02ff */
[----:B------:R-:W-:-:S04]  /*2680*/  IMAD.WIDE.U32 R4, R0, -0x61c88607, RZ ;  /* 0x9e3779f900047825 */ /* 0x000fc800078e00ff */
[----:B------:R-:W-:-:S04]  /*2690*/  IMAD R3, R0, 0x165667b1, R3 ;  /* 0x165667b100037824 */ /* 0x000fc800078e0203 */
[----:B------:R-:W-:-:S05]  /*26a0*/  IMAD.IADD R0, R5, 0x1, R3 ;  /* 0x0000000105007824 */ /* 0x000fca00078e0203 */
[----:B------:R-:W-:-:S07]  /*26b0*/  LOP3.LUT R7, R0, R4, RZ, 0x3c, !PT ;  /* 0x0000000400077212 */ /* 0x000fce00078e3cff */
.L_x_9:
[----:B------:R-:W-:Y:S05]  /*26c0*/  BSYNC.RECONVERGENT B0 ;  /* 0x0000000000007941 */ /* 0x000fea0003800200 */
.L_x_8:
[C---:B------:R-:W-:Y:S01]  /*26d0*/  IMAD.HI.U32 R3, R7.reuse, 0xd242d, RZ ;  /* 0x000d242d07037827 */ /* 0x040fe200078e00ff */
[----:B------:R-:W0:Y:S03]  /*26e0*/  LDC.64 R4, c[0x0][0x398] ;  /* 0x0000e600ff047b82 */ /* 0x000e260000000a00 */
[----:B------:R-:W-:-:S05]  /*26f0*/  IMAD.IADD R6, R7, 0x1, -R3 ;  /* 0x0000000107067824 */ /* 0x000fca00078e0a03 */
[----:B------:R-:W-:-:S04]  /*2700*/  LEA.HI R6, R6, R3, RZ, 0x1f ;  /* 0x0000000306067211 */ /* 0x000fc800078ff8ff */
[----:B------:R-:W-:-:S05]  /*2710*/  SHF.R.U32.HI R6, RZ, 0x18, R6 ;  /* 0x00000018ff067819 */ /* 0x000fca0000011606 */
[----:B------:R-:W-:-:S05]  /*2720*/  IMAD R13, R6, -0x1ffe5b9, R7 ;  /* 0xfe001a47060d7824 */ /* 0x000fca00078e0207 */
[----:B------:R-:W-:-:S04]  /*2730*/  SHF.R.U64 R7, R13, 0x3, RZ ;  /* 0x000000030d077819 */ /* 0x000fc800000012ff */
[----:B------:R-:W-:-:S04]  /*2740*/  LOP3.LUT R7, R7, 0x3ffffc, RZ, 0xc0, !PT ;  /* 0x003ffffc07077812 */ /* 0x000fc800078ec0ff */
[----:B0-----:R-:W-:-:S04]  /*2750*/  IADD3 R6, P0, PT, R7, R4, RZ ;  /* 0x0000000407067210 */ /* 0x001fc80007f1e0ff */
[----:B------:R-:W-:-:S05]  /*2760*/  IADD3.X R7, PT, PT, RZ, R5, RZ, P0, !PT ;  /* 0x00000005ff077210 */ /* 0x000fca00007fe4ff */
[----:B------:R-:W2:Y:S02]  /*2770*/  LDG.E R6, desc[UR36][R6.64] ;  /* 0x0000002406067981 */ /* 0x000ea4000c1e1900 */
[----:B--2---:R-:W-:-:S04]  /*2780*/  SHF.R.W.U32.HI R3, RZ, R13, R6 ;  /* 0x0000000dff037219 */ /* 0x004fc80000011e06 */
[----:B------:R-:W-:-:S04]  /*2790*/  LOP3.LUT R3, R3, 0x1, RZ, 0xc0, !PT ;  /* 0x0000000103037812 */ /* 0x000fc800078ec0ff */
[----:B------:R-:W-:-:S13]  /*27a0*/  ISETP.NE.U32.AND P0, PT, R3, 0x1, PT ;  /* 0x000000010300780c */ /* 0x000fda0003f05070 */
[----:B------:R-:W-:Y:S05]  /*27b0*/  @P0 EXIT ;  /* 0x000000000000094d */ /* 0x000fea0003800000 */
[----:B------:R-:W-:-:S05]  /*27c0*/  IADD3 R12, P0, PT, R13, R0, RZ ;  /* 0x000000000d0c7210 */ /* 0x000fca0007f1e0ff */
[----:B------:R-:W-:-:S04]  /*27d0*/  IMAD.X R13, RZ, RZ, RZ, P0 ;  /* 0x000000ffff0d7224 */ /* 0x000fc800000e06ff */
[----:B------:R-:W-:-:S04]  /*27e0*/  IMAD.WIDE.U32 R6, R13, 0x6921655, RZ ;  /* 0x069216550d067825 */ /* 0x000fc800078e00ff */
[----:B------:R-:W-:-:S04]  /*27f0*/  IMAD.WIDE.U32 R8, P0, R12, 0x80, R6 ;  /* 0x000000800c087825 */ /* 0x000fc80007800006 */
[----:B------:R-:W-:Y:S01]  /*2800*/  IMAD.WIDE.U32 R6, R12, 0x6921655, RZ ;  /* 0x069216550c067825 */ /* 0x000fe200078e00ff */
[----:B------:R-:W-:-:S03]  /*2810*/  MOV R10, R9 ;  /* 0x00000009000a7202 */ /* 0x000fc60000000f00 */
[----:B------:R-:W-:Y:S01]  /*2820*/  IMAD.X R11, RZ, RZ, RZ, P0 ;  /* 0x000000ffff0b7224 */ /* 0x000fe200000e06ff */
[----:B------:R-:W-:-:S05]  /*2830*/  IADD3 RZ, P0, PT, R7, R8, RZ ;  /* 0x0000000807ff7210 */ /* 0x000fca0007f1e0ff */
[----:B------:R-:W-:-:S04]  /*2840*/  IMAD.WIDE.U32.X R6, R13, 0x80, R10, P0 ;  /* 0x000000800d067825 */ /* 0x000fc800000e040a */
[----:B------:R-:W-:Y:S02]  /*2850*/  IMAD R3, R7, -0x1ffe5b9, RZ ;  /* 0xfe001a4707037824 */ /* 0x000fe400078e02ff */
[----:B------:R-:W-:-:S05]  /*2860*/  IMAD.WIDE.U32 R12, R6, -0x1ffe5b9, R12 ;  /* 0xfe001a47060c7825 */ /* 0x000fca00078e000c */
[----:B------:R-:W-:-:S04]  /*2870*/  IADD3 R9, PT, PT, R13, -R6, R3 ;  /* 0x800000060d097210 */ /* 0x000fc80007ffe003 */
[----:B------:R-:W-:-:S04]  /*2880*/  SHF.R.U64 R7, R12, 0x3, R9 ;  /* 0x000000030c077819 */ /* 0x000fc80000001209 */
[----:B------:R-:W-:-:S04]  /*2890*/  LOP3.LUT R7, R7, 0x3ffffc, RZ, 0xc0, !PT ;  /* 0x003ffffc07077812 */ /* 0x000fc800078ec0ff */
[----:B------:R-:W-:-:S05]  /*28a0*/  IADD3 R6, P0, PT, R7, R4, RZ ;  /* 0x0000000407067210 */ /* 0x000fca0007f1e0ff */
[----:B------:R-:W-:-:S06]  /*28b0*/  IMAD.X R7, RZ, RZ, R5, P0 ;  /* 0x000000ffff077224 */ /* 0x000fcc00000e0605 */
[----:B------:R-:W2:Y:S02]  /*28c0*/  LDG.E R7, desc[UR36][R6.64] ;  /* 0x0000002406077981 */ /* 0x000ea4000c1e1900 */
[----:B--2---:R-:W-:-:S04]  /*28d0*/  SHF.R.W.U32.HI R3, RZ, R12, R7 ;  /* 0x0000000cff037219 */ /* 0x004fc80000011e07 */
[----:B------:R-:W-:-:S04]  /*28e0*/  LOP3.LUT R3, R3, 0x1, RZ, 0xc0, !PT ;  /* 0x0000000103037812 */ /* 0x000fc800078ec0ff */
[----:B------:R-:W-:-:S13]  /*28f0*/  ISETP.NE.U32.AND P0, PT, R3, 0x1, PT ;  /* 0x000000010300780c */ /* 0x000fda0003f05070 */
[----:B------:R-:W-:Y:S05]  /*2900*/  @P0 EXIT ;  /* 0x000000000000094d */ /* 0x000fea0003800000 */
[----:B------:R-:W-:-:S04]  /*2910*/  LEA R12, P0, R0, R12, 0x1 ;  /* 0x0000000c000c7211 */ /* 0x000fc800078008ff */
[----:B------:R-:W-:-:S05]  /*2920*/  LEA.HI.X R13, R0, R9, RZ, 0x1, P0 ;  /* 0x00000009000d7211 */ /* 0x000fca00000f0cff */
[----:B------:R-:W-:-:S04]  /*2930*/  IMAD.WIDE.U32 R6, R13, 0x546461cd, RZ ;  /* 0x546461cd0d067825 */ /* 0x000fc800078e00ff */
[----:B------:R-:W-:-:S04]  /*2940*/  IMAD.WIDE.U32 R8, P0, R12, -0x7ff96dea, R6 ;  /* 0x800692160c087825 */ /* 0x000fc80007800006 */
[----:B------:R-:W-:Y:S01]  /*2950*/  IMAD.WIDE.U32 R6, R12, 0x546461cd, RZ ;  /* 0x546461cd0c067825 */ /* 0x000fe200078e00ff */
[----:B------:R-:W-:-:S03]  /*2960*/  MOV R10, R9 ;  /* 0x00000009000a7202 */ /* 0x000fc60000000f00 */
[----:B------:R-:W-:Y:S01]  /*2970*/  IMAD.X R11, RZ, RZ, RZ, P0 ;  /* 0x000000ffff0b7224 */ /* 0x000fe200000e06ff */
[----:B------:R-:W-:-:S05]  /*2980*/  IADD3 RZ, P0, PT, R7, R8, RZ ;  /* 0x0000000807ff7210 */ /* 0x000fca0007f1e0ff */
[----:B------:R-:W-:-:S05]  /*2990*/  IMAD.WIDE.U32.X R6, R13, -0x7ff96dea, R10, P0 ;  /* 0x800692160d067825 */ /* 0x000fca00000e040a */
[--C-:B------:R-:W-:Y:S02]  /*29a0*/  SHF.R.U64 R9, R6, 0x18, R7.reuse ;  /* 0x0000001806097819 */ /* 0x100fe40000001207 */
[----:B------:R-:W-:-:S03]  /*29b0*/  SHF.R.U32.HI R6, RZ, 0x18, R7 ;  /* 0x00000018ff067819 */ /* 0x000fc60000011607 */
[----:B------:R-:W-:-:S04]  /*29c0*/  IMAD.WIDE.U32 R12, R9, -0x1ffe5b9, R12 ;  /* 0xfe001a47090c7825 */ /* 0x000fc800078e000c */
[----:B------:R-:W-:-:S05]  /*29d0*/  IMAD R6, R6, -0x1ffe5b9, RZ ;  /* 0xfe001a4706067824 */ /* 0x000fca00078e02ff */
        /* <DEDUP_REMOVED lines=10> */
[----:B------:R-:W-:Y:S02]  /*2a80*/  HFMA2 R3, -RZ, RZ, 0, 0 ;  /* 0x00000000ff037431 */ /* 0x000fe400000001ff */
[----:B------:R-:W-:-:S04]  /*2a90*/  IMAD.MOV.U32 R8, RZ, RZ, R12 ;  /* 0x000000ffff087224 */ /* 0x000fc800078e000c */
[----:B------:R-:W-:-:S04]  /*2aa0*/  IMAD.WIDE.U32 R6, R0, 0x3, R8 ;  /* 0x0000000300067825 */ /* 0x000fc800078e0008 */
[----:B------:R-:W-:-:S04]  /*2ab0*/  IMAD.IADD R7, R7, 0x1, R3 ;  /* 0x0000000107077824 */ /* 0x000fc800078e0203 */
        /* <DEDUP_REMOVED lines=44> */
[----:B------:R-:W-:-:S04]  /*2d80*/  IMAD.MOV.U32 R10, RZ, RZ, R6 ;  /* 0x000000ffff0a7224 */ /* 0x000fc800078e0006 */
[----:B------:R-:W-:-:S05]  /*2d90*/  IMAD.WIDE.U32 R6, R0, 0x5, R10 ;  /* 0x0000000500067825 */ /* 0x000fca00078e000a */
[----:B------:R-:W-:-:S05]  /*2da0*/  IADD3 R7, PT, PT, R3, R7, RZ ;  /* 0x0000000703077210 */ /* 0x000fca0007ffe0ff */
[----:B------:R-:W-:-:S04]  /*2db0*/  IMAD.WIDE.U32 R8, R7, 0x546461cd, RZ ;  /* 0x546461cd07087825 */ /* 0x000fc800078e00ff */
[----:B------:R-:W-:-:S04]  /*2dc0*/  IMAD.WIDE.U32 R10, P0, R6, -0x7ff96dea, R8 ;  /* 0x80069216060a7825 */ /* 0x000fc80007800008 */
[----:B------:R-:W-:-:S04]  /*2dd0*/  IMAD.WIDE.U32 R8, R6, 0x546461cd, RZ ;  /* 0x546461cd06087825 */ /* 0x000fc800078e00ff */
[----:B------:R-:W-:Y:S01]  /*2de0*/  IMAD.X R13, RZ, RZ, RZ, P0 ;  /* 0x000000ffff0d7224 */ /* 0x000fe200000e06ff */
[----:B------:R-:W-:Y:S01]  /*2df0*/  IADD3 RZ, P0, PT, R9, R10, RZ ;  /* 0x0000000a09ff7210 */ /* 0x000fe20007f1e0ff */
[----:B------:R-:W-:-:S04]  /*2e00*/  IMAD.MOV.U32 R12, RZ, RZ, R11 ;  /* 0x000000ffff0c7224 */ /* 0x000fc800078e000b */
        /* <DEDUP_REMOVED lines=8> */
[----:B------:R-:W-:-:S04]  /*2e90*/  IADD3 R8, P0, PT, R9, R4, RZ ;  /* 0x0000000409087210 */ /* 0x000fc80007f1e0ff */
[----:B------:R-:W-:-:S06]  /*2ea0*/  IADD3.X R9, PT, PT, RZ, R5, RZ, P0, !PT ;  /* 0x00000005ff097210 */ /* 0x000fcc00007fe4ff */
[----:B------:R-:W2:Y:S02]  /*2eb0*/  LDG.E R9, desc[UR36][R8.64] ;  /* 0x0000002408097981 */ /* 0x000ea4000c1e1900 */
[----:B--2---:R-:W-:-:S04]  /*2ec0*/  SHF.R.W.U32.HI R12, RZ, R6, R9 ;  /* 0x00000006ff0c7219 */ /* 0x004fc80000011e09 */
[----:B------:R-:W-:-:S04]  /*2ed0*/  LOP3.LUT R12, R12, 0x1, RZ, 0xc0, !PT ;  /* 0x000000010c0c7812 */ /* 0x000fc800078ec0ff */
[----:B------:R-:W-:-:S13]  /*2ee0*/  ISETP.NE.U32.AND P0, PT, R12, 0x1, PT ;  /* 0x000000010c00780c */ /* 0x000fda0003f05070 */
[----:B------:R-:W-:Y:S05]  /*2ef0*/  @P0 EXIT ;  /* 0x000000000000094d */ /* 0x000fea0003800000 */
[----:B------:R-:W-:-:S04]  /*2f00*/  IMAD.MOV.U32 R10, RZ, RZ, R6 ;  /* 0x000000ffff0a7224 */ /* 0x000fc800078e0006 */
[----:B------:R-:W-:-:S04]  /*2f10*/  IMAD.WIDE.U32 R6, R0, 0x6, R10 ;  /* 0x0000000600067825 */ /* 0x000fc800078e000a */
[----:B------:R-:W-:-:S04]  /*2f20*/  IMAD.IADD R7, R3, 0x1, R7 ;  /* 0x0000000103077824 */ /* 0x000fc800078e0207 */
[----:B------:R-:W-:-:S04]  /*2f30*/  IMAD.WIDE.U32 R8, R7, 0x546461cd, RZ ;  /* 0x546461cd07087825 */ /* 0x000fc800078e00ff */
[----:B------:R-:W-:-:S04]  /*2f40*/  IMAD.WIDE.U32 R10, P0, R6, -0x7ff96dea, R8 ;  /* 0x80069216060a7825 */ /* 0x000fc80007800008 */
[----:B------:R-:W-:Y:S01]  /*2f50*/  IMAD.WIDE.U32 R8, R6, 0x546461cd, RZ ;  /* 0x546461cd06087825 */ /* 0x000fe200078e00ff */
[----:B------:R-:W-:-:S03]  /*2f60*/  IADD3.X R13, PT, PT, RZ, RZ, RZ, P0, !PT ;  /* 0x000000ffff0d7210 */ /* 0x000fc600007fe4ff */
[----:B------:R-:W-:Y:S01]  /*2f70*/  IMAD.MOV.U32 R12, RZ, RZ, R11 ;  /* 0x000000ffff0c7224 */ /* 0x000fe200078e000b */
        /* <DEDUP_REMOVED lines=16> */
[----:B------:R-:W-:-:S05]  /*3080*/  MOV R10, R6 ;  /* 0x00000006000a7202 */ /* 0x000fca0000000f00 */
        /* <DEDUP_REMOVED lines=381> */
[----:B------:R-:W0:Y:S01]  /*4860*/  LDC.64 R4, c[0x0][0x3a0] ;  /* 0x0000e800ff047b82 */ /* 0x000e220000000a00 */
[----:B------:R-:W-:Y:S01]  /*4870*/  SHF.R.S32.HI R3, RZ, 0x1f, R2 ;  /* 0x0000001fff037819 */ /* 0x000fe20000011402 */
[----:B------:R-:W-:-:S03]  /*4880*/  IMAD.MOV.U32 R7, RZ, RZ, 0x1 ;  /* 0x00000001ff077424 */ /* 0x000fc600078e00ff */
[-C--:B------:R-:W-:Y:S02]  /*4890*/  LEA.HI R3, R3, R2.reuse, RZ, 0x5 ;  /* 0x0000000203037211 */ /* 0x080fe400078f28ff */
[----:B------:R-:W-:Y:S02]  /*48a0*/  SHF.L.W.U32 R7, R7, R2, RZ ;  /* 0x0000000207077219 */ /* 0x000fe40000000eff */
[----:B------:R-:W-:-:S05]  /*48b0*/  SHF.R.S32.HI R3, RZ, 0x5, R3 ;  /* 0x00000005ff037819 */ /* 0x000fca0000011403 */
[----:B0-----:R-:W-:-:S05]  /*48c0*/  IMAD.WIDE R2, R3, 0x4, R4 ;  /* 0x0000000403027825 */ /* 0x001fca00078e0204 */
[----:B------:R-:W-:Y:S01]  /*48d0*/  REDG.E.OR.STRONG.GPU desc[UR36][R2.64], R7 ;  /* 0x000000070200798e */ /* 0x000fe2000f12e124 */
[----:B------:R-:W-:Y:S05]  /*48e0*/  EXIT ;  /* 0x000000000000794d */ /* 0x000fea0003800000 */
.L_x_25:
[----:B------:R-:W-:-:S00]  /*48f0*/  BRA `(.L_x_25) ;  /* 0xfffffffc00fc7947 */ /* 0x000fc0000383ffff */
[----:B------:R-:W-:-:S00]  /*4900*/  NOP ;  /* 0x0000000000007918 */ /* 0x000fc00000000000 */
[----:B------:R-:W-:-:S00]  /*4910*/  NOP ;  /* 0x0000000000007918 */ /* 0x000fc00000000000 */
[----:B------:R-:W-:-:S00]  /*4920*/  NOP ;  /* 0x0000000000007918 */ /* 0x000fc00000000000 */
[----:B------:R-:W-:-:S00]  /*4930*/  NOP ;  /* 0x0000000000007918 */ /* 0x000fc00000000000 */
[----:B------:R-:W-:-:S00]  /*4940*/  NOP ;  /* 0x0000000000007918 */ /* 0x000fc00000000000 */
[----:B------:R-:W-:-:S00]  /*4950*/  NOP ;  /* 0x0000000000007918 */ /* 0x000fc00000000000 */
[----:B------:R-:W-:-:S00]  /*4960*/  NOP ;  /* 0x0000000000007918 */ /* 0x000fc00000000000 */
[----:B------:R-:W-:-:S00]  /*4970*/  NOP ;  /* 0x0000000000007918 */ /* 0x000fc00000000000 */
.L_x_52:


//--------------------- .text._Z16map_bloom_kernelPciPjS0_j --------------------------
	.section	.text._Z16map_bloom_kernelPciPjS0_j,"ax",@progbits
	.align	128
        .global         _Z16map_bloom_kernelPciPjS0_j
        .type           _Z16map_bloom_kernelPciPjS0_j,@function
        .size           _Z16map_bloom_kernelPciPjS0_j,(.L_x_53 - _Z16map_bloom_kernelPciPjS0_j)
        .other          _Z16map_bloom_kernelPciPjS0_j,@"STO_CUDA_ENTRY STV_DEFAULT"
_Z16map_bloom_kernelPciPjS0_j:
.text._Z16map_bloom_kernelPciPjS0_j:
        /* <DEDUP_REMOVED lines=19> */
[----:B-----5:R-:W-:-:S03]  /*0130*/  LOP3.LUT R22, RZ, R17, RZ, 0x33, !PT ;  /* 0x00000011ff167212 */ /* 0x020fc600078e33ff */
[----:B------:R-:W-:Y:S01]  /*0140*/  IMAD.IADD R4, R18, 0x1, -R17 ;  /* 0x0000000112047824 */ /* 0x000fe200078e0a11 */
[----:B0123--:R-:W-:-:S07]  /*0150*/  IADD3 R19, PT, PT, R17, 0x1, RZ ;  /* 0x0000000111137810 */ /* 0x00ffce0007ffe0ff */
[----:B------:R-:W-:-:S07]  /*0160*/  LEPC R20, `(.L_x_26) ;  /* 0x000000001014794e */ /* 0x000fce0000000000 */
[----:B------:R-:W-:Y:S05]  /*0170*/  CALL.ABS.NOINC R6 ;  /* 0x0000000006007343 */ /* 0x000fea0003c00000 */
.L_x_26:
[----:B------:R-:W-:Y:S01]  /*0180*/  ISETP.GT.U32.AND P0, PT, R19, R18, PT ;  /* 0x000000121300720c */ /* 0x000fe20003f04070 */
[----:B------:R-:W-:-:S12]  /*0190*/  BSSY.RECONVERGENT B0, `(.L_x_27) ;  /* 0x0000041000007945 */ /* 0x000fd80003800200 */
[----:B------:R-:W-:Y:S05]  /*01a0*/  @P0 BRA `(.L_x_28) ;  /* 0x0000000000fc0947 */ /* 0x000fea0003800000 */
[----:B------:R-:W-:Y:S01]  /*01b0*/  VIADDMNMX.U32 R6, R17, 0x2, R16, !PT ;  /* 0x0000000211067846 */ /* 0x000fe20007800010 */
[----:B------:R-:W-:Y:S01]  /*01c0*/  BSSY.RECONVERGENT B1, `(.L_x_29) ;  /* 0x0000018000017945 */ /* 0x000fe20003800200 */
[----:B------:R-:W-:-:S03]  /*01d0*/  MOV R0, R19 ;  /* 0x0000001300007202 */ /* 0x000fc60000000f00 */
        /* <DEDUP_REMOVED lines=8> */
.L_x_32:
[----:B------:R-:W-:-:S05]  /*0260*/  VIADD R0, R0, 0x1 ;  /* 0x0000000100007836 */ /* 0x000fca0000000000 */
[----:B0-----:R-:W-:-:S04]  /*0270*/  IADD3 R2, P0, PT, R0, UR38, RZ ;  /* 0x0000002600027c10 */ /* 0x001fc8000ff1e0ff */
[----:B------:R-:W-:-:S05]  /*0280*/  IADD3.X R3, PT, PT, RZ, UR39, RZ, P0, !PT ;  /* 0x00000027ff037c10 */ /* 0x000fca00087fe4ff */
[----:B------:R0:W2:Y:S01]  /*0290*/  LDG.E.U8 R7, desc[UR36][R2.64] ;  /* 0x0000002402077981 */ /* 0x0000a2000c1e1100 */
[----:B------:R-:W-:-:S04]  /*02a0*/  IADD3 R22, PT, PT, R22, 0x1, RZ ;  /* 0x0000000116167810 */ /* 0x000fc80007ffe0ff */
[----:B------:R-:W-:Y:S01]  /*02b0*/  ISETP.NE.AND P0, PT, R22, RZ, PT ;  /* 0x000000ff1600720c */ /* 0x000fe20003f05270 */
[----:B0-----:R-:W-:Y:S01]  /*02c0*/  IMAD.MOV.U32 R2, RZ, RZ, R8 ;  /* 0x000000ffff027224 */ /* 0x001fe200078e0008 */
[----:B------:R-:W-:Y:S01]  /*02d0*/  IADD3 R8, P1, PT, R8, 0x1, RZ ;  /* 0x0000000108087810 */ /* 0x000fe20007f3e0ff */
[----:B------:R-:W-:-:S04]  /*02e0*/  IMAD.MOV.U32 R3, RZ, RZ, R9 ;  /* 0x000000ffff037224 */ /* 0x000fc800078e0009 */
[----:B------:R-:W-:Y:S01]  /*02f0*/  IMAD.X R9, RZ, RZ, R9, P1 ;  /* 0x000000ffff097224 */ /* 0x000fe200008e0609 */
[----:B--2---:R0:W-:Y:S05]  /*0300*/  ST.E.U8 desc[UR36][R2.64], R7 ;  /* 0x0000000702007985 */ /* 0x0041ea000c101124 */
[----:B------:R-:W-:Y:S05]  /*0310*/  @P0 BRA `(.L_x_32) ;  /* 0xfffffffc00d00947 */ /* 0x000fea000383ffff */
[----:B------:R-:W-:Y:S05]  /*0320*/  BSYNC.RECONVERGENT B2 ;  /* 0x0000000000027941 */ /* 0x000fea0003800200 */
.L_x_31:
[----:B------:R-:W-:-:S07]  /*0330*/  IADD3 R0, PT, PT, R0, 0x1, RZ ;  /* 0x0000000100007810 */ /* 0x000fce0007ffe0ff */
.L_x_30:
[----:B------:R-:W-:Y:S05]  /*0340*/  BSYNC.RECONVERGENT B1 ;  /* 0x0000000000017941 */ /* 0x000fea0003800200 */
.L_x_29:
[----:B------:R-:W-:-:S04]  /*0350*/  IADD3 R6, PT, PT, -R17, -0x2, R6 ;  /* 0xfffffffe11067810 */ /* 0x000fc80007ffe106 */
[----:B------:R-:W-:-:S13]  /*0360*/  ISETP.GE.U32.AND P0, PT, R6, 0x3, PT ;  /* 0x000000030600780c */ /* 0x000fda0003f06070 */
[----:B------:R-:W-:Y:S05]  /*0370*/  @!P0 BRA `(.L_x_28) ;  /* 0x0000000000888947 */ /* 0x000fea0003800000 */
.L_x_33:
[----:B01----:R-:W-:-:S05]  /*0380*/  IADD3 R2, P0, PT, R0, UR40, RZ ;  /* 0x0000002800027c10 */ /* 0x003fca000ff1e0ff */
[----:B------:R-:W-:-:S05]  /*0390*/  IMAD.X R3, RZ, RZ, UR41, P0 ;  /* 0x00000029ff037e24 */ /* 0x000fca00080e06ff */
[----:B------:R-:W2:Y:S01]  /*03a0*/  LDG.E.U8 R13, desc[UR36][R2.64] ;  /* 0x00000024020d7981 */ /* 0x000ea2000c1e1100 */
[----:B------:R-:W-:Y:S01]  /*03b0*/  VIADD R8, R0, 0x1 ;  /* 0x0000000100087836 */ /* 0x000fe20000000000 */
[----:B------:R-:W-:-:S04]  /*03c0*/  IADD3 R7, PT, PT, -R19, R0, RZ ;  /* 0x0000000013077210 */ /* 0x000fc80007ffe1ff */
[----:B------:R-:W-:Y:S02]  /*03d0*/  IADD3 R6, P0, PT, R7, R4, RZ ;  /* 0x0000000407067210 */ /* 0x000fe40007f1e0ff */
[----:B------:R-:W-:Y:S02]  /*03e0*/  IADD3 R8, P1, PT, R8, UR40, RZ ;  /* 0x0000002808087c10 */ /* 0x000fe4000ff3e0ff */
[----:B------:R-:W-:-:S03]  /*03f0*/  IADD3.X R7, PT, PT, RZ, R5, RZ, P0, !PT ;  /* 0x00000005ff077210 */ /* 0x000fc600007fe4ff */
[----:B------:R-:W-:Y:S02]  /*0400*/  IMAD.X R9, RZ, RZ, UR41, P1 ;  /* 0x00000029ff097e24 */ /* 0x000fe400088e06ff */
[----:B--2---:R0:W-:Y:S04]  /*0410*/  ST.E.U8 desc[UR36][R6.64], R13 ;  /* 0x0000000d06007985 */ /* 0x0041e8000c101124 */
[----:B------:R-:W2:Y:S01]  /*0420*/  LDG.E.U8 R15, desc[UR36][R8.64] ;  /* 0x00000024080f7981 */ /* 0x000ea2000c1e1100 */
[----:B------:R-:W-:Y:S01]  /*0430*/  VIADD R12, R0, 0x2 ;  /* 0x00000002000c7836 */ /* 0x000fe20000000000 */
[----:B------:R-:W-:-:S04]  /*0440*/  IADD3 R11, PT, PT, -R17, R0, RZ ;  /* 0x00000000110b7210 */ /* 0x000fc80007ffe1ff */
[----:B------:R-:W-:Y:S02]  /*0450*/  IADD3 R10, P1, PT, R12, UR40, RZ ;  /* 0x000000280c0a7c10 */ /* 0x000fe4000ff3e0ff */
[----:B------:R-:W-:-:S03]  /*0460*/  IADD3 R2, P0, PT, R11, R4, RZ ;  /* 0x000000040b027210 */ /* 0x000fc60007f1e0ff */
[----:B------:R-:W-:Y:S01]  /*0470*/  IMAD.X R11, RZ, RZ, UR41, P1 ;  /* 0x00000029ff0b7e24 */ /* 0x000fe200088e06ff */
[----:B------:R-:W-:Y:S01]  /*0480*/  IADD3.X R3, PT, PT, RZ, R5, RZ, P0, !PT ;  /* 0x00000005ff037210 */ /* 0x000fe200007fe4ff */
[----:B0-----:R-:W-:-:S04]  /*0490*/  IMAD.IADD R7, R12, 0x1, -R19 ;  /* 0x000000010c077824 */ /* 0x001fc800078e0a13 */
[----:B--2---:R0:W-:Y:S04]  /*04a0*/  ST.E.U8 desc[UR36][R2.64], R15 ;  /* 0x0000000f02007985 */ /* 0x0041e8000c101124 */
[----:B------:R-:W2:Y:S01]  /*04b0*/  LDG.E.U8 R11, desc[UR36][R10.64] ;  /* 0x000000240a0b7981 */ /* 0x000ea2000c1e1100 */
[----:B------:R-:W-:Y:S02]  /*04c0*/  IADD3 R14, PT, PT, R0, 0x3, RZ ;  /* 0x00000003000e7810 */ /* 0x000fe40007ffe0ff */
[----:B------:R-:W-:Y:S02]  /*04d0*/  IADD3 R6, P0, PT, R7, R4, RZ ;  /* 0x0000000407067210 */ /* 0x000fe40007f1e0ff */
[----:B------:R-:W-:-:S03]  /*04e0*/  IADD3 R8, P1, PT, R14, UR40, RZ ;  /* 0x000000280e087c10 */ /* 0x000fc6000ff3e0ff */
[----:B------:R-:W-:Y:S01]  /*04f0*/  IMAD.X R7, RZ, RZ, R5, P0 ;  /* 0x000000ffff077224 */ /* 0x000fe200000e0605 */
[----:B------:R-:W-:Y:S02]  /*0500*/  IADD3.X R9, PT, PT, RZ, UR41, RZ, P1, !PT ;  /* 0x00000029ff097c10 */ /* 0x000fe40008ffe4ff */
[----:B------:R-:W-:Y:S02]  /*0510*/  IADD3 R13, PT, PT, -R19, R14, RZ ;  /* 0x0000000e130d7210 */ /* 0x000fe40007ffe1ff */
[----:B--2---:R1:W-:Y:S04]  /*0520*/  ST.E.U8 desc[UR36][R6.64], R11 ;  /* 0x0000000b06007985 */ /* 0x0043e8000c101124 */
[----:B------:R-:W2:Y:S01]  /*0530*/  LDG.E.U8 R9, desc[UR36][R8.64] ;  /* 0x0000002408097981 */ /* 0x000ea2000c1e1100 */
[----:B0-----:R-:W-:-:S02]  /*0540*/  IADD3 R2, P0, PT, R13, R4, RZ ;  /* 0x000000040d027210 */ /* 0x001fc40007f1e0ff */
[----:B------:R-:W-:-:S03]  /*0550*/  IADD3 R0, PT, PT, R0, 0x4, RZ ;  /* 0x0000000400007810 */ /* 0x000fc60007ffe0ff */
[----:B------:R-:W-:Y:S01]  /*0560*/  IMAD.X R3, RZ, RZ, R5, P0 ;  /* 0x000000ffff037224 */ /* 0x000fe200000e0605 */
[----:B------:R-:W-:-:S04]  /*0570*/  ISETP.GT.U32.AND P0, PT, R0, R18, PT ;  /* 0x000000120000720c */ /* 0x000fc80003f04070 */
[----:B--2---:R1:W-:Y:S09]  /*0580*/  ST.E.U8 desc[UR36][R2.64], R9 ;  /* 0x0000000902007985 */ /* 0x0043f2000c101124 */
[----:B------:R-:W-:Y:S05]  /*0590*/  @!P0 BRA `(.L_x_33) ;  /* 0xfffffffc00788947 */ /* 0x000fea000383ffff */
.L_x_28:
[----:B------:R-:W-:Y:S05]  /*05a0*/  BSYNC.RECONVERGENT B0 ;  /* 0x0000000000007941 */ /* 0x000fea0003800200 */
.L_x_27:
[----:B------:R-:W-:Y:S01]  /*05b0*/  ISETP.NE.U32.AND P0, PT, R4, RZ, PT ;  /* 0x000000ff0400720c */ /* 0x000fe20003f05070 */
[----:B------:R-:W-:Y:S01]  /*05c0*/  BSSY.RECONVERGENT B0, `(.L_x_34) ;  /* 0x0000219000007945 */ /* 0x000fe20003800200 */
[----:B------:R-:W-:Y:S02]  /*05d0*/  HFMA2 R0, -RZ, RZ, -7448, -230.875 ;  /* 0xef46db37ff007431 */ /* 0x000fe400000001ff */
[----:B-1----:R-:W-:Y:S01]  /*05e0*/  IMAD.MOV.U32 R11, RZ, RZ, 0x51d8e999 ;  /* 0x51d8e999ff0b7424 */ /* 0x002fe200078e00ff */
[----:B------:R-:W-:-:S13]  /*05f0*/  ISETP.NE.AND.EX P0, PT, R5, RZ, PT, P0 ;  /* 0x000000ff0500720c */ /* 0x000fda0003f05300 */
[----:B------:R-:W-:Y:S05]  /*0600*/  @!P0 BRA `(.L_x_35) ;  /* 0x0000002000508947 */ /* 0x000fea0003800000 */
[----:B0-----:R-:W-:Y:S01]  /*0610*/  LOP3.LUT R3, RZ, R17, RZ, 0x33, !PT ;  /* 0x00000011ff037212 */ /* 0x001fe200078e33ff */
[----:B------:R-:W-:Y:S01]  /*0620*/  BSSY.RECONVERGENT B1, `(.L_x_36) ;  /* 0x00000f9000017945 */ /* 0x000fe20003800200 */
[----:B------:R-:W-:Y:S01]  /*0630*/  MOV R11, RZ ;  /* 0x000000ff000b7202 */ /* 0x000fe20000000f00 */
[----:B------:R-:W-:Y:S02]  /*0640*/  IMAD.MOV.U32 R6, RZ, RZ, 0x165667c5 ;  /* 0x165667c5ff067424 */ /* 0x000fe400078e00ff */
[----:B------:R-:W-:Y:S01]  /*0650*/  IMAD.IADD R0, R16, 0x1, R3 ;  /* 0x0000000110007824 */ /* 0x000fe200078e0203 */
[----:B------:R-:W-:-:S03]  /*0660*/  MOV R3, 0x27d4eb2f ;  /* 0x27d4eb2f00037802 */ /* 0x000fc60000000f00 */
[----:B------:R-:W-:Y:S01]  /*0670*/  IMAD.MOV.U32 R2, RZ, RZ, R0 ;  /* 0x000000ffff027224 */ /* 0x000fe200078e0000 */
[----:B------:R-:W-:-:S13]  /*0680*/  ISETP.GE.U32.AND P0, PT, R0, 0x20, PT ;  /* 0x000000200000780c */ /* 0x000fda0003f06070 */
[----:B------:R-:W-:Y:S05]  /*0690*/  @!P0 BRA `(.L_x_37) ;  /* 0x0000000c00c48947 */ /* 0x000fea0003800000 */
[----:B------:R-:W-:Y:S01]  /*06a0*/  IADD3 R12, P0, PT, R4, 0xf, RZ ;  /* 0x0000000f040c7810 */ /* 0x000fe20007f1e0ff */
[----:B------:R-:W-:Y:S01]  /*06b0*/  HFMA2 R24, -RZ, RZ, 0.03057861328125, -3742 ;  /* 0x27d4eb4fff187431 */ /* 0x000fe200000001ff */
[----:B------:R-:W-:Y:S01]  /*06c0*/  BSSY.RECONVERGENT B2, `(.L_x_38) ;  /* 0x000008f000027945 */ /* 0x000fe20003800200 */
[----:B------:R-:W-:Y:S01]  /*06d0*/  HFMA2 R10, -RZ, RZ, 49792, 0.342041015625 ;  /* 0x7a143579ff0a7431 */ /* 0x000fe200000001ff */
[----:B------:R-:W-:Y:S01]  /*06e0*/  IADD3 R6, PT, PT, R16, -R17, RZ ;  /* 0x8000001110067210 */ /* 0x000fe20007ffe0ff */
[----:B------:R-:W-:Y:S01]  /*06f0*/  IMAD.MOV.U32 R11, RZ, RZ, RZ ;  /* 0x000000ffff0b7224 */ /* 0x000fe200078e00ff */
[----:B------:R-:W-:Y:S01]  /*0700*/  MOV R26, 0xadc0b5d6 ;  /* 0xadc0b5d6001a7802 */ /* 0x000fe20000000f00 */
[----:B------:R-:W-:Y:S01]  /*0710*/  IMAD.MOV.U32 R7, RZ, RZ, 0x60ea27ee ;  /* 0x60ea27eeff077424 */ /* 0x000fe200078e00ff */
[----:B------:R-:W-:Y:S01]  /*0720*/  MOV R20, RZ ;  /* 0x000000ff00147202 */ /* 0x000fe20000000f00 */
[----:B------:R-:W-:Y:S01]  /*0730*/  IMAD.MOV.U32 R27, RZ, RZ, -0x3d4d51c3 ;  /* 0xc2b2ae3dff1b7424 */ /* 0x000fe200078e00ff */
[----:B------:R-:W-:Y:S01]  /*0740*/  IADD3.X R13, PT, PT, RZ, R5, RZ, P0, !PT ;  /* 0x00000005ff0d7210 */ /* 0x000fe200007fe4ff */
[----:B------:R-:W-:-:S02]  /*0750*/  IMAD.MOV.U32 R3, RZ, RZ, RZ ;  /* 0x000000ffff037224 */ /* 0x000fc400078e00ff */
[----:B------:R-:W-:-:S07]  /*0760*/  IMAD.MOV.U32 R9, RZ, RZ, 0x61c8864e ;  /* 0x61c8864eff097424 */ /* 0x000fce00078e00ff */
.L_x_39:
        /* <DEDUP_REMOVED lines=13> */
[----:B------:R-:W2:Y:S01]  /*0840*/  LD.E.U8 R18, desc[UR36][R12.64+-0x6] ;  /* 0xfffffa240c127980 */ /* 0x000ea2000c101100 */
[----:B------:R-:W-:-:S03]  /*0850*/  IMAD.SHL.U32 R21, R21, 0x100, RZ ;  /* 0x0000010015157824 */ /* 0x000fc600078e00ff */
[----:B------:R-:W3:Y:S02]  /*0860*/  LD.E.U8 R17, desc[UR36][R12.64+-0x5] ;  /* 0xfffffb240c117980 */ /* 0x000ee4000c101100 */
[----:B------:R-:W-:Y:S02]  /*0870*/  LOP3.LUT R22, R21, R14, R22, 0xfe, !PT ;  /* 0x0000000e15167212 */ /* 0x000fe400078efe16 */
[----:B------:R-:W4:Y:S01]  /*0880*/  LD.E.U8 R21, desc[UR36][R12.64+-0x7] ;  /* 0xfffff9240c157980 */ /* 0x000f22000c101100 */
[----:B------:R-:W-:-:S03]  /*0890*/  IMAD.SHL.U32 R15, R2, 0x1000000, RZ ;  /* 0x01000000020f7824 */ /* 0x000fc600078e00ff */
[----:B------:R-:W5:Y:S01]  /*08a0*/  LD.E.U8 R14, desc[UR36][R12.64+-0x4] ;  /* 0xfffffc240c0e7980 */ /* 0x000f62000c101100 */
[----:B------:R-:W-:-:S04]  /*08b0*/  SHF.L.U32 R8, R8, 0x10, RZ ;  /* 0x0000001008087819 */ /* 0x000fc800000006ff */
[----:B------:R-:W-:Y:S02]  /*08c0*/  LOP3.LUT R8, R15, R22, R8, 0xfe, !PT ;  /* 0x000000160f087212 */ /* 0x000fe400078efe08 */
[----:B------:R-:W-:Y:S01]  /*08d0*/  LOP3.LUT R15, R23, R16, RZ, 0xfc, !PT ;  /* 0x00000010170f7212 */ /* 0x000fe200078efcff */
[----:B------:R-:W-:Y:S01]  /*08e0*/  IMAD.MOV.U32 R23, RZ, RZ, R7 ;  /* 0x000000ffff177224 */ /* 0x000fe200078e0007 */
[----:B------:R-:W-:Y:S01]  /*08f0*/  MOV R22, R26 ;  /* 0x0000001a00167202 */ /* 0x000fe20000000f00 */
[----:B------:R-:W-:Y:S01]  /*0900*/  IMAD R8, R8, 0x27d4eb4f, RZ ;  /* 0x27d4eb4f08087824 */ /* 0x000fe200078e02ff */
[----:B------:R-:W5:Y:S03]  /*0910*/  LD.E.U8 R7, desc[UR36][R12.64+-0x2] ;  /* 0xfffffe240c077980 */ /* 0x000f66000c101100 */
[----:B------:R-:W-:-:S04]  /*0920*/  IMAD.WIDE.U32 R22, R15, 0x27d4eb4f, R22 ;  /* 0x27d4eb4f0f167825 */ /* 0x000fc800078e0016 */
[----:B------:R-:W-:-:S05]  /*0930*/  IMAD R15, R15, -0x3d4d51c3, R8 ;  /* 0xc2b2ae3d0f0f7824 */ /* 0x000fca00078e0208 */
[----:B------:R-:W-:-:S04]  /*0940*/  IADD3 R23, PT, PT, R23, R15, RZ ;  /* 0x0000000f17177210 */ /* 0x000fc80007ffe0ff */
[----:B------:R-:W-:Y:S02]  /*0950*/  SHF.L.W.U32.HI R8, R22, 0x1f, R23 ;  /* 0x0000001f16087819 */ /* 0x000fe40000010e17 */
[----:B------:R-:W-:Y:S02]  /*0960*/  SHF.L.W.U32.HI R2, R23, 0x1f, R22 ;  /* 0x0000001f17027819 */ /* 0x000fe40000010e16 */
[----:B------:R-:W5:Y:S01]  /*0970*/  LD.E.U8 R23, desc[UR36][R12.64+-0x3] ;  /* 0xfffffd240c177980 */ /* 0x000f62000c101100 */
[----:B--2---:R-:W-:-:S04]  /*0980*/  IMAD.WIDE.U32 R18, R18, 0x100, RZ ;  /* 0x0000010012127825 */ /* 0x004fc800078e00ff */
[----:B---3--:R-:W-:-:S03]  /*0990*/  IMAD.WIDE.U32 R16, R17, 0x10000, RZ ;  /* 0x0001000011107825 */ /* 0x008fc600078e00ff */
[----:B----4-:R-:W-:Y:S02]  /*09a0*/  LOP3.LUT R25, R16, R18, R21, 0xfe, !PT ;  /* 0x0000001210197212 */ /* 0x010fe400078efe15 */
[----:B------:R-:W2:Y:S04]  /*09b0*/  LD.E.U8 R18, desc[UR36][R12.64+0x2] ;  /* 0x000002240c127980 */ /* 0x000ea8000c101100 */
[----:B------:R-:W3:Y:S04]  /*09c0*/  LD.E.U8 R16, desc[UR36][R12.64+0x3] ;  /* 0x000003240c107980 */ /* 0x000ee8000c101100 */
[----:B------:R-:W4:Y:S01]  /*09d0*/  LD.E.U8 R21, desc[UR36][R12.64+0x1] ;  /* 0x000001240c157980 */ /* 0x000f22000c101100 */
[----:B-----5:R-:W-:-:S04]  /*09e0*/  IMAD.WIDE.U32 R14, R14, 0x1000000, RZ ;  /* 0x010000000e0e7825 */ /* 0x020fc800078e00ff */
[----:B------:R-:W-:Y:S01]  /*09f0*/  IMAD.SHL.U32 R22, R7, 0x100, RZ ;  /* 0x0000010007167824 */ /* 0x000fe200078e00ff */
[----:B------:R-:W-:Y:S02]  /*0a00*/  LOP3.LUT R17, R15, R19, R17, 0xfe, !PT ;  /* 0x000000130f117212 */ /* 0x000fe400078efe11 */
[----:B------:R-:W5:Y:S02]  /*0a10*/  LD.E.U8 R15, desc[UR36][R12.64+0x4] ;  /* 0x000004240c0f7980 */ /* 0x000f64000c101100 */
[----:B------:R-:W-:Y:S02]  /*0a20*/  LOP3.LUT R23, R22, R17, R23, 0xfe, !PT ;  /* 0x0000001116177212 */ /* 0x000fe400078efe17 */
[----:B------:R-:W5:Y:S01]  /*0a30*/  LD.E.U8 R22, desc[UR36][R12.64] ;  /* 0x000000240c167980 */ /* 0x000f62000c101100 */
[----:B------:R-:W-:-:S03]  /*0a40*/  LOP3.LUT R7, R25, R14, RZ, 0xfc, !PT ;  /* 0x0000000e19077212 */ /* 0x000fc600078efcff */
[----:B------:R-:W5:Y:S01]  /*0a50*/  LD.E.U8 R25, desc[UR36][R12.64+-0x1] ;  /* 0xffffff240c197980 */ /* 0x000f62000c101100 */
[----:B--2---:R-:W-:-:S04]  /*0a60*/  IMAD.WIDE.U32 R18, R18, 0x100, RZ ;  /* 0x0000010012127825 */ /* 0x004fc800078e00ff */
[----:B---3--:R-:W-:-:S03]  /*0a70*/  IMAD.WIDE.U32 R16, R16, 0x10000, RZ ;  /* 0x0001000010107825 */ /* 0x008fc600078e00ff */
[----:B----4-:R-:W-:Y:S02]  /*0a80*/  LOP3.LUT R29, R16, R18, R21, 0xfe, !PT ;  /* 0x00000012101d7212 */ /* 0x010fe400078efe15 */
[----:B------:R-:W2:Y:S04]  /*0a90*/  LD.E.U8 R18, desc[UR36][R12.64+0x6] ;  /* 0x000006240c127980 */ /* 0x000ea8000c101100 */
[----:B------:R-:W3:Y:S01]  /*0aa0*/  LD.E.U8 R16, desc[UR36][R12.64+0x5] ;  /* 0x000005240c107980 */ /* 0x000ee2000c101100 */
[----:B-----5:R-:W-:-:S05]  /*0ab0*/  IMAD.WIDE.U32 R14, R15, 0x1000000, RZ ;  /* 0x010000000f0e7825 */ /* 0x020fca00078e00ff */
[----:B------:R-:W-:Y:S02]  /*0ac0*/  LOP3.LUT R17, R15, R19, R17, 0xfe, !PT ;  /* 0x000000130f117212 */ /* 0x000fe400078efe11 */
[----:B------:R-:W4:Y:S01]  /*0ad0*/  LD.E.U8 R15, desc[UR36][R12.64+0x7] ;  /* 0x000007240c0f7980 */ /* 0x000f22000c101100 */
[----:B------:R-:W-:Y:S01]  /*0ae0*/  IMAD.SHL.U32 R21, R22, 0x1000000, RZ ;  /* 0x0100000016157824 */ /* 0x000fe200078e00ff */
[----:B------:R-:W-:Y:S02]  /*0af0*/  LOP3.LUT R22, R29, R14, RZ, 0xfc, !PT ;  /* 0x0000000e1d167212 */ /* 0x000fe400078efcff */
[----:B------:R-:W5:Y:S01]  /*0b00*/  LD.E.U8 R14, desc[UR36][R12.64+0xa] ;  /* 0x00000a240c0e7980 */ /* 0x000f62000c101100 */
[----:B------:R-:W-:-:S03]  /*0b10*/  SHF.L.U32 R26, R25, 0x10, RZ ;  /* 0x00000010191a7819 */ /* 0x000fc600000006ff */
[----:B------:R-:W5:Y:S01]  /*0b20*/  LD.E.U8 R25, desc[UR36][R12.64+0x9] ;  /* 0x000009240c197980 */ /* 0x000f62000c101100 */
[----:B--2---:R-:W-:-:S03]  /*0b30*/  SHF.L.U32 R19, R18, 0x8, RZ ;  /* 0x0000000812137819 */ /* 0x004fc600000006ff */
[----:B------:R-:W2:Y:S01]  /*0b40*/  LD.E.U8 R18, desc[UR36][R12.64+0x8] ;  /* 0x000008240c127980 */ /* 0x000ea2000c101100 */
[----:B---3--:R-:W-:-:S03]  /*0b50*/  LOP3.LUT R17, R19, R17, R16, 0xfe, !PT ;  /* 0x0000001113117212 */ /* 0x008fc600078efe10 */
[----:B------:R-:W3:Y:S04]  /*0b60*/  LD.E.U8 R16, desc[UR36][R12.64+0xb] ;  /* 0x00000b240c107980 */ /* 0x000ee8000c101100 */
[----:B------:R-:W3:Y:S01]  /*0b70*/  LD.E.U8 R19, desc[UR36][R12.64+0xc] ;  /* 0x00000c240c137980 */ /* 0x000ee2000c101100 */
[----:B----4-:R-:W-:Y:S01]  /*0b80*/  IMAD.U32 R15, R15, 0x10000, RZ ;  /* 0x000100000f0f7824 */ /* 0x010fe200078e00ff */
[----:B------:R-:W-:Y:S02]  /*0b90*/  LOP3.LUT R21, R21, R23, R26, 0xfe, !PT ;  /* 0x0000001715157212 */ /* 0x000fe400078efe1a */
[----:B--2---:R-:W-:-:S04]  /*0ba0*/  SHF.L.U32 R18, R18, 0x18, RZ ;  /* 0x0000001812127819 */ /* 0x004fc800000006ff */
[----:B------:R-:W-:Y:S01]  /*0bb0*/  LOP3.LUT R23, R18, R17, R15, 0xfe, !PT ;  /* 0x0000001112177212 */ /* 0x000fe200078efe0f */
[----:B-----5:R-:W-:-:S04]  /*0bc0*/  IMAD.WIDE.U32 R14, R14, 0x100, RZ ;  /* 0x000001000e0e7825 */ /* 0x020fc800078e00ff */
[----:B---3--:R-:W-:-:S04]  /*0bd0*/  IMAD.WIDE.U32 R16, R16, 0x10000, RZ ;  /* 0x0001000010107825 */ /* 0x008fc800078e00ff */
[----:B------:R-:W-:Y:S01]  /*0be0*/  IMAD.WIDE.U32 R18, R19, 0x1000000, RZ ;  /* 0x0100000013127825 */ /* 0x000fe200078e00ff */
[----:B------:R-:W-:Y:S02]  /*0bf0*/  LOP3.LUT R25, R16, R14, R25, 0xfe, !PT ;  /* 0x0000000e10197212 */ /* 0x000fe400078efe19 */
[----:B------:R-:W2:Y:S02]  /*0c00*/  LD.E.U8 R14, desc[UR36][R12.64+0xe] ;  /* 0x00000e240c0e7980 */ /* 0x000ea4000c101100 */
[----:B------:R-:W-:Y:S02]  /*0c10*/  LOP3.LUT R15, R19, R15, R17, 0xfe, !PT ;  /* 0x0000000f130f7212 */ /* 0x000fe400078efe11 */
[----:B------:R-:W3:Y:S04]  /*0c20*/  LD.E.U8 R19, desc[UR36][R12.64+0xd] ;  /* 0x00000d240c137980 */ /* 0x000ee8000c101100 */
[----:B------:R-:W4:Y:S04]  /*0c30*/  LD.E.U8 R17, desc[UR36][R12.64+0x10] ;  /* 0x000010240c117980 */ /* 0x000f28000c101100 */
[----:B------:R0:W5:Y:S01]  /*0c40*/  LD.E.U8 R16, desc[UR36][R12.64+0xf] ;  /* 0x00000f240c107980 */ /* 0x000162000c101100 */
[----:B------:R-:W-:-:S04]  /*0c50*/  IMAD R23, R23, 0x27d4eb4f, RZ ;  /* 0x27d4eb4f17177824 */ /* 0x000fc800078e02ff */
[----:B------:R-:W-:Y:S01]  /*0c60*/  IMAD R23, R22, -0x3d4d51c3, R23 ;  /* 0xc2b2ae3d16177824 */ /* 0x000fe200078e0217 */
[----:B------:R-:W-:Y:S02]  /*0c70*/  LOP3.LUT R25, R25, R18, RZ, 0xfc, !PT ;  /* 0x0000001219197212 */ /* 0x000fe400078efcff */
[----:B0-----:R-:W-:-:S04]  /*0c80*/  IADD3 R12, P0, PT, R12, 0x20, RZ ;  /* 0x000000200c0c7810 */ /* 0x001fc80007f1e0ff */
[----:B------:R-:W-:Y:S01]  /*0c90*/  IADD3.X R13, PT, PT, RZ, R13, RZ, P0, !PT ;  /* 0x0000000dff0d7210 */ /* 0x000fe200007fe4ff */
[----:B------:R-:W-:Y:S01]  /*0ca0*/  IMAD R26, R2, -0x7a143579, RZ ;  /* 0x85ebca87021a7824 */ /* 0x000fe200078e02ff */
[----:B------:R-:W-:Y:S01]  /*0cb0*/  IADD3 R11, PT, PT, R11, 0x20, RZ ;  /* 0x000000200b0b7810 */ /* 0x000fe20007ffe0ff */
[----:B--2---:R-:W-:-:S05]  /*0cc0*/  IMAD.SHL.U32 R14, R14, 0x100, RZ ;  /* 0x000001000e0e7824 */ /* 0x004fca00078e00ff */
[----:B---3--:R-:W-:Y:S01]  /*0cd0*/  LOP3.LUT R19, R14, R15, R19, 0xfe, !PT ;  /* 0x0000000f0e137212 */ /* 0x008fe200078efe13 */
[----:B------:R-:W-:Y:S01]  /*0ce0*/  IMAD.MOV.U32 R15, RZ, RZ, R27 ;  /* 0x000000ffff0f7224 */ /* 0x000fe200078e001b */
[----:B------:R-:W-:Y:S01]  /*0cf0*/  MOV R14, R24 ;  /* 0x00000018000e7202 */ /* 0x000fe20000000f00 */
[----:B------:R-:W-:Y:S01]  /*0d00*/  IMAD R24, R21, 0x27d4eb4f, RZ ;  /* 0x27d4eb4f15187824 */ /* 0x000fe200078e02ff */
[----:B------:R-:W-:Y:S01]  /*0d10*/  MOV R21, R3 ;  /* 0x0000000300157202 */ /* 0x000fe20000000f00 */
[----:B----4-:R-:W-:Y:S01]  /*0d20*/  IMAD.SHL.U32 R17, R17, 0x1000000, RZ ;  /* 0x0100000011117824 */ /* 0x010fe200078e00ff */
[----:B-----5:R-:W-:Y:S01]  /*0d30*/  SHF.L.U32 R16, R16, 0x10, RZ ;  /* 0x0000001010107819 */ /* 0x020fe200000006ff */
[----:B------:R-:W-:-:S03]  /*0d40*/  IMAD.WIDE.U32 R14, R7, 0x27d4eb4f, R14 ;  /* 0x27d4eb4f070e7825 */ /* 0x000fc600078e000e */
[----:B------:R-:W-:Y:S01]  /*0d50*/  LOP3.LUT R19, R17, R19, R16, 0xfe, !PT ;  /* 0x0000001311137212 */ /* 0x000fe200078efe10 */
[----:B------:R-:W-:Y:S02]  /*0d60*/  IMAD R7, R7, -0x3d4d51c3, R24 ;  /* 0xc2b2ae3d07077824 */ /* 0x000fe400078e0218 */
[----:B------:R-:W-:-:S04]  /*0d70*/  IMAD.WIDE.U32 R20, R22, 0x27d4eb4f, R20 ;  /* 0x27d4eb4f16147825 */ /* 0x000fc800078e0014 */
[----:B------:R-:W-:Y:S02]  /*0d80*/  IMAD.IADD R3, R15, 0x1, R7 ;  /* 0x000000010f037824 */ /* 0x000fe400078e0207 */
[----:B------:R-:W-:Y:S01]  /*0d90*/  IMAD R22, R19, 0x27d4eb4f, RZ ;  /* 0x27d4eb4f13167824 */ /* 0x000fe200078e02ff */
[----:B------:R-:W-:Y:S02]  /*0da0*/  IADD3 R19, PT, PT, R21, R23, RZ ;  /* 0x0000001715137210 */ /* 0x000fe40007ffe0ff */
[----:B------:R-:W-:Y:S02]  /*0db0*/  SHF.L.W.U32.HI R16, R14, 0x1f, R3 ;  /* 0x0000001f0e107819 */ /* 0x000fe40000010e03 */
[----:B------:R-:W-:Y:S01]  /*0dc0*/  SHF.L.W.U32.HI R18, R3, 0x1f, R14 ;  /* 0x0000001f03127819 */ /* 0x000fe20000010e0e */
[----:B------:R-:W-:Y:S01]  /*0dd0*/  IMAD R3, R8, -0x7a143579, RZ ;  /* 0x85ebca8708037824 */ /* 0x000fe200078e02ff */
[----:B------:R-:W-:Y:S01]  /*0de0*/  SHF.L.W.U32.HI R17, R20, 0x1f, R19 ;  /* 0x0000001f14117819 */ /* 0x000fe20000010e13 */
[----:B------:R-:W-:Y:S01]  /*0df0*/  IMAD R7, R16, -0x7a143579, RZ ;  /* 0x85ebca8710077824 */ /* 0x000fe200078e02ff */
[----:B------:R-:W-:Y:S01]  /*0e00*/  SHF.L.W.U32.HI R19, R19, 0x1f, R20 ;  /* 0x0000001f13137819 */ /* 0x000fe20000010e14 */
[----:B------:R-:W-:-:S04]  /*0e10*/  IMAD.WIDE.U32 R20, R2, -0x7a143579, RZ ;  /* 0x85ebca8702147825 */ /* 0x000fc800078e00ff */
[----:B------:R-:W-:Y:S02]  /*0e20*/  IMAD R3, R2, -0x61c8864f, R3 ;  /* 0x9e3779b102037824 */ /* 0x000fe400078e0203 */
[----:B------:R-:W-:Y:S02]  /*0e30*/  IMAD.MOV.U32 R14, RZ, RZ, R10 ;  /* 0x000000ffff0e7224 */ /* 0x000fe400078e000a */
[----:B------:R-:W-:Y:S01]  /*0e40*/  IMAD R10, R17, -0x7a143579, RZ ;  /* 0x85ebca87110a7824 */ /* 0x000fe200078e02ff */
[----:B------:R-:W-:Y:S01]  /*0e50*/  MOV R15, R9 ;  /* 0x00000009000f7202 */ /* 0x000fe20000000f00 */
[----:B------:R-:W-:Y:S01]  /*0e60*/  IMAD R27, R18, -0x61c8864f, R7 ;  /* 0x9e3779b1121b7824 */ /* 0x000fe200078e0207 */
[----:B------:R-:W-:Y:S01]  /*0e70*/  IADD3 R7, PT, PT, R21, R3, RZ ;  /* 0x0000000315077210 */ /* 0x000fe20007ffe0ff */
[----:B------:R-:W-:-:S04]  /*0e80*/  IMAD.WIDE.U32 R20, R19, -0x7a143579, RZ ;  /* 0x85ebca8713147825 */ /* 0x000fc800078e00ff */
[----:B------:R-:W-:Y:S02]  /*0e90*/  IMAD R3, R19, -0x61c8864f, R10 ;  /* 0x9e3779b113037824 */ /* 0x000fe400078e020a */
[----:B------:R-:W-:-:S04]  /*0ea0*/  IMAD.WIDE.U32 R14, R25, 0x27d4eb4f, R14 ;  /* 0x27d4eb4f190e7825 */ /* 0x000fc800078e000e */
[----:B------:R-:W-:Y:S01]  /*0eb0*/  IMAD R23, R25, -0x3d4d51c3, R22 ;  /* 0xc2b2ae3d19177824 */ /* 0x000fe200078e0216 */
[----:B------:R-:W-:Y:S01]  /*0ec0*/  IADD3 R3, PT, PT, R21, R3, RZ ;  /* 0x0000000315037210 */ /* 0x000fe20007ffe0ff */
[----:B------:R-:W-:Y:S02]  /*0ed0*/  VIADD R21, R6, 0xffffffdf ;  /* 0xffffffdf06157836 */ /* 0x000fe40000000000 */
[----:B------:R-:W-:-:S03]  /*0ee0*/  IMAD.IADD R23, R15, 0x1, R23 ;  /* 0x000000010f177824 */ /* 0x000fc600078e0217 */
[----:B------:R-:W-:Y:S02]  /*0ef0*/  ISETP.GT.U32.AND P0, PT, R21, 0x1f, PT ;  /* 0x0000001f1500780c */ /* 0x000fe40003f04070 */
[----:B------:R-:W-:Y:S02]  /*0f00*/  SHF.L.W.U32.HI R22, R14, 0x1f, R23 ;  /* 0x0000001f0e167819 */ /* 0x000fe40000010e17 */
[----:B------:R-:W-:-:S03]  /*0f10*/  SHF.L.W.U32.HI R23, R23, 0x1f, R14 ;  /* 0x0000001f17177819 */ /* 0x000fc60000010e0e */
[----:B------:R-:W-:Y:S02]  /*0f20*/  IMAD R10, R22, -0x7a143579, RZ ;  /* 0x85ebca87160a7824 */ /* 0x000fe400078e02ff */
[----:B------:R-:W-:-:S04]  /*0f30*/  IMAD.WIDE.U32 R14, R23, -0x7a143579, RZ ;  /* 0x85ebca87170e7825 */ /* 0x000fc800078e00ff */
[----:B------:R-:W-:Y:S02]  /*0f40*/  IMAD R9, R23, -0x61c8864f, R10 ;  /* 0x9e3779b117097824 */ /* 0x000fe400078e020a */
[----:B------:R-:W-:-:S03]  /*0f50*/  IMAD.WIDE.U32 R24, R18, -0x7a143579, RZ ;  /* 0x85ebca8712187825 */ /* 0x000fc600078e00ff */
[----:B------:R-:W-:Y:S01]  /*0f60*/  IADD3 R9, PT, PT, R15, R9, RZ ;  /* 0x000000090f097210 */ /* 0x000fe20007ffe0ff */
[----:B------:R-:W-:Y:S02]  /*0f70*/  IMAD.IADD R27, R25, 0x1, R27 ;  /* 0x00000001191b7824 */ /* 0x000fe400078e021b */
[----:B------:R-:W-:Y:S02]  /*0f80*/  VIADD R6, R6, 0xffffffe0 ;  /* 0xffffffe006067836 */ /* 0x000fe40000000000 */
[----:B------:R-:W-:Y:S01]  /*0f90*/  IMAD.MOV.U32 R10, RZ, RZ, R14 ;  /* 0x000000ffff0a7224 */ /* 0x000fe200078e000e */
[----:B------:R-:W-:Y:S06]  /*0fa0*/  @P0 BRA `(.L_x_39) ;  /* 0xfffffff400f00947 */ /* 0x000fec000383ffff */
[----:B------:R-:W-:Y:S05]  /*0fb0*/  BSYNC.RECONVERGENT B2 ;  /* 0x0000000000027941 */ /* 0x000fea0003800200 */
.L_x_38:
[----:B------:R-:W-:Y:S01]  /*0fc0*/  IMAD R25, R8, 0xf796ca9, RZ ;  /* 0x0f796ca908197824 */ /* 0x000fe200078e02ff */
[----:B------:R-:W-:Y:S01]  /*0fd0*/  SHF.L.W.U32.HI R12, R26, 0x1, R7 ;  /* 0x000000011a0c7819 */ /* 0x000fe20000010e07 */
[----:B------:R-:W-:Y:S01]  /*0fe0*/  IMAD.U32 R29, R8, -0x80000000, RZ ;  /* 0x80000000081d7824 */ /* 0x000fe200078e00ff */
[----:B------:R-:W-:Y:S01]  /*0ff0*/  SHF.L.W.U32.HI R26, R7, 0x1, R26 ;  /* 0x00000001071a7819 */ /* 0x000fe20000010e1a */
[----:B------:R-:W-:Y:S01]  /*1000*/  IMAD.WIDE.U32 R6, R2, 0xf796ca9, RZ ;  /* 0x0f796ca902067825 */ /* 0x000fe200078e00ff */
[----:B------:R-:W-:Y:S02]  /*1010*/  SHF.L.W.U32.HI R15, R24, 0x7, R27 ;  /* 0x00000007180f7819 */ /* 0x000fe40000010e1b */
[----:B------:R-:W-:Y:S01]  /*1020*/  SHF.L.W.U32.HI R14, R20, 0xc, R3 ;  /* 0x0000000c140e7819 */ /* 0x000fe20000010e03 */
[C---:B------:R-:W-:Y:S01]  /*1030*/  IMAD R25, R2.reuse, -0x210ca4ff, R25 ;  /* 0xdef35b0102197824 */ /* 0x040fe200078e0219 */
[----:B------:R-:W-:Y:S01]  /*1040*/  SHF.L.W.U32.HI R27, R27, 0x7, R24 ;  /* 0x000000071b1b7819 */ /* 0x000fe20000010e18 */
[----:B------:R-:W-:Y:S01]  /*1050*/  IMAD R29, R2, -0x784349ac, R29 ;  /* 0x87bcb654021d7824 */ /* 0x000fe200078e021d */
[----:B------:R-:W-:-:S02]  /*1060*/  SHF.L.W.U32.HI R3, R3, 0xc, R20 ;  /* 0x0000000c03037819 */ /* 0x000fc40000010e14 */
[----:B------:R-:W-:Y:S02]  /*1070*/  SHF.L.W.U32.HI R13, R10, 0x12, R9 ;  /* 0x000000120a0d7819 */ /* 0x000fe40000010e09 */
[----:B------:R-:W-:Y:S02]  /*1080*/  SHF.L.W.U32.HI R9, R9, 0x12, R10 ;  /* 0x0000001209097819 */ /* 0x000fe40000010e0a */
[----:B------:R-:W-:Y:S01]  /*1090*/  IADD3 R26, P0, P1, R3, R27, R26 ;  /* 0x0000001b031a7210 */ /* 0x000fe2000791e01a */
[----:B------:R-:W-:Y:S01]  /*10a0*/  IMAD.WIDE.U32 R2, R2, -0x80000000, RZ ;  /* 0x8000000002027825 */ /* 0x000fe200078e00ff */
[----:B------:R-:W-:Y:S02]  /*10b0*/  IADD3 R10, PT, PT, R7, R25, RZ ;  /* 0x00000019070a7210 */ /* 0x000fe40007ffe0ff */
[----:B------:R-:W-:Y:S01]  /*10c0*/  IADD3.X R12, PT, PT, R14, R15, R12, P0, P1 ;  /* 0x0000000f0e0c7210 */ /* 0x000fe200007e240c */
[----:B------:R-:W-:Y:S01]  /*10d0*/  IMAD R25, R16, 0xf796ca9, RZ ;  /* 0x0f796ca910197824 */ /* 0x000fe200078e02ff */
[----:B------:R-:W-:Y:S01]  /*10e0*/  IADD3 R15, P0, PT, R9, R26, RZ ;  /* 0x0000001a090f7210 */ /* 0x000fe20007f1e0ff */
[----:B------:R-:W-:-:S03]  /*10f0*/  IMAD.WIDE.U32 R6, R18, 0xf796ca9, RZ ;  /* 0x0f796ca912067825 */ /* 0x000fc600078e00ff */
[----:B------:R-:W-:Y:S01]  /*1100*/  IADD3.X R27, PT, PT, R13, R12, RZ, P0, !PT ;  /* 0x0000000c0d1b7210 */ /* 0x000fe200007fe4ff */
[----:B------:R-:W-:Y:S01]  /*1110*/  IMAD R25, R18, -0x210ca4ff, R25 ;  /* 0xdef35b0112197824 */ /* 0x000fe200078e0219 */
[----:B------:R-:W-:Y:S01]  /*1120*/  SHF.L.U32 R12, R17, 0x1f, RZ ;  /* 0x0000001f110c7819 */ /* 0x000fe200000006ff */
[----:B------:R-:W-:Y:S01]  /*1130*/  IMAD.IADD R8, R3, 0x1, R29 ;  /* 0x0000000103087824 */ /* 0x000fe200078e021d */
[----:B------:R-:W-:Y:S02]  /*1140*/  SHF.R.U32.HI R3, RZ, 0x1, R10 ;  /* 0x00000001ff037819 */ /* 0x000fe4000001160a */
[----:B------:R-:W-:Y:S01]  /*1150*/  IADD3 R10, PT, PT, R7, R25, RZ ;  /* 0x00000019070a7210 */ /* 0x000fe20007ffe0ff */
[----:B------:R-:W-:Y:S01]  /*1160*/  IMAD R7, R8, -0x7a143579, RZ ;  /* 0x85ebca8708077824 */ /* 0x000fe200078e02ff */
[----:B------:R-:W-:Y:S01]  /*1170*/  LOP3.LUT R6, R3, R2, RZ, 0xfc, !PT ;  /* 0x0000000203067212 */ /* 0x000fe200078efcff */
[----:B------:R-:W-:Y:S01]  /*1180*/  IMAD R8, R17, 0xf796ca9, RZ ;  /* 0x0f796ca911087824 */ /* 0x000fe200078e02ff */
[----:B------:R-:W-:Y:S01]  /*1190*/  SHF.R.U32.HI R13, RZ, 0x1, R10 ;  /* 0x00000001ff0d7819 */ /* 0x000fe2000001160a */
[----:B------:R-:W-:-:S02]  /*11a0*/  IMAD.U32 R25, R16, -0x80000000, RZ ;  /* 0x8000000010197824 */ /* 0x000fc400078e00ff */
[C---:B------:R-:W-:Y:S02]  /*11b0*/  IMAD R29, R6.reuse, -0x61c8864f, R7 ;  /* 0x9e3779b1061d7824 */ /* 0x040fe400078e0207 */
[----:B------:R-:W-:-:S04]  /*11c0*/  IMAD.WIDE.U32 R6, R6, -0x7a143579, RZ ;  /* 0x85ebca8706067825 */ /* 0x000fc800078e00ff */
[----:B------:R-:W-:Y:S01]  /*11d0*/  IMAD.WIDE.U32 R2, R19, 0xf796ca9, RZ ;  /* 0x0f796ca913027825 */ /* 0x000fe200078e00ff */
[----:B------:R-:W-:-:S03]  /*11e0*/  LOP3.LUT R15, R15, R6, RZ, 0x3c, !PT ;  /* 0x000000060f0f7212 */ /* 0x000fc600078e3cff */
[----:B------:R-:W-:Y:S02]  /*11f0*/  IMAD R14, R19, -0x210ca4ff, R8 ;  /* 0xdef35b01130e7824 */ /* 0x000fe400078e0208 */
[----:B------:R-:W-:-:S03]  /*1200*/  IMAD.WIDE.U32 R8, R18, -0x80000000, RZ ;  /* 0x8000000012087825 */ /* 0x000fc600078e00ff */
[----:B------:R-:W-:Y:S01]  /*1210*/  IADD3 R10, PT, PT, R3, R14, RZ ;  /* 0x0000000e030a7210 */ /* 0x000fe20007ffe0ff */
[----:B------:R-:W-:Y:S01]  /*1220*/  IMAD.IADD R2, R7, 0x1, R29 ;  /* 0x0000000107027824 */ /* 0x000fe200078e021d */
[----:B------:R-:W-:Y:S01]  /*1230*/  LOP3.LUT R7, R13, R8, RZ, 0xfc, !PT ;  /* 0x000000080d077212 */ /* 0x000fe200078efcff */
[----:B------:R-:W-:Y:S01]  /*1240*/  IMAD R25, R18, -0x784349ac, R25 ;  /* 0x87bcb65412197824 */ /* 0x000fe200078e0219 */
[----:B------:R-:W-:Y:S02]  /*1250*/  MOV R3, 0x85ebca77 ;  /* 0x85ebca7700037802 */ /* 0x000fe40000000f00 */
[----:B------:R-:W-:Y:S01]  /*1260*/  LOP3.LUT R8, R27, R2, RZ, 0x3c, !PT ;  /* 0x000000021b087212 */ /* 0x000fe200078e3cff */
[----:B------:R-:W-:Y:S02]  /*1270*/  IMAD.IADD R25, R9, 0x1, R25 ;  /* 0x0000000109197824 */ /* 0x000fe400078e0219 */
[----:B------:R-:W-:Y:S02]  /*1280*/  IMAD.MOV.U32 R2, RZ, RZ, -0x3d4d519d ;  /* 0xc2b2ae63ff027424 */ /* 0x000fe400078e00ff */
[----:B------:R-:W-:-:S02]  /*1290*/  IMAD R6, R25, -0x7a143579, RZ ;  /* 0x85ebca8719067824 */ /* 0x000fc400078e02ff */
[----:B------:R-:W-:Y:S02]  /*12a0*/  IMAD R8, R8, -0x7a143579, RZ ;  /* 0x85ebca8708087824 */ /* 0x000fe400078e02ff */
[----:B------:R-:W-:Y:S02]  /*12b0*/  IMAD R25, R7, -0x61c8864f, R6 ;  /* 0x9e3779b107197824 */ /* 0x000fe400078e0206 */
[----:B------:R-:W-:Y:S02]  /*12c0*/  IMAD R17, R15, -0x61c8864f, R8 ;  /* 0x9e3779b10f117824 */ /* 0x000fe400078e0208 */
[----:B------:R-:W-:-:S04]  /*12d0*/  IMAD.WIDE.U32 R6, R7, -0x7a143579, RZ ;  /* 0x85ebca8707067825 */ /* 0x000fc800078e00ff */
[----:B------:R-:W-:Y:S01]  /*12e0*/  IMAD.WIDE.U32 R8, R15, -0x7a143579, R2 ;  /* 0x85ebca870f087825 */ /* 0x000fe200078e0002 */
[----:B------:R-:W-:-:S03]  /*12f0*/  SHF.R.U32.HI R15, RZ, 0x1, R10 ;  /* 0x00000001ff0f7819 */ /* 0x000fc6000001160a */
[----:B------:R-:W-:Y:S01]  /*1300*/  IMAD R27, R19, -0x784349ac, R12 ;  /* 0x87bcb654131b7824 */ /* 0x000fe200078e020c */
[----:B------:R-:W-:Y:S01]  /*1310*/  IADD3 R17, PT, PT, R9, R17, RZ ;  /* 0x0000001109117210 */ /* 0x000fe20007ffe0ff */
[----:B------:R-:W-:-:S04]  /*1320*/  IMAD.WIDE.U32 R12, R19, -0x80000000, RZ ;  /* 0x80000000130c7825 */ /* 0x000fc800078e00ff */
[----:B------:R-:W-:Y:S01]  /*1330*/  IMAD.IADD R10, R7, 0x1, R25 ;  /* 0x00000001070a7824 */ /* 0x000fe200078e0219 */
[----:B------:R-:W-:Y:S01]  /*1340*/  LOP3.LUT R7, R15, R12, RZ, 0xfc, !PT ;  /* 0x0000000c0f077212 */ /* 0x000fe200078efcff */
[----:B------:R-:W-:Y:S01]  /*1350*/  IMAD.IADD R9, R13, 0x1, R27 ;  /* 0x000000010d097824 */ /* 0x000fe200078e021b */
[----:B------:R-:W-:Y:S01]  /*1360*/  LOP3.LUT R13, R8, R6, RZ, 0x3c, !PT ;  /* 0x00000006080d7212 */ /* 0x000fe200078e3cff */
[C---:B------:R-:W-:Y:S01]  /*1370*/  IMAD R8, R22.reuse, 0xf796ca9, RZ ;  /* 0x0f796ca916087824 */ /* 0x040fe200078e02ff */
[----:B------:R-:W-:Y:S01]  /*1380*/  LOP3.LUT R6, R17, R10, RZ, 0x3c, !PT ;  /* 0x0000000a11067212 */ /* 0x000fe200078e3cff */
[----:B------:R-:W-:Y:S01]  /*1390*/  IMAD.WIDE.U32 R14, R23, 0xf796ca9, RZ ;  /* 0x0f796ca9170e7825 */ /* 0x000fe200078e00ff */
[----:B------:R-:W-:-:S03]  /*13a0*/  SHF.L.U32 R22, R22, 0x1f, RZ ;  /* 0x0000001f16167819 */ /* 0x000fc600000006ff */
[----:B------:R-:W-:Y:S02]  /*13b0*/  IMAD R14, R23, -0x210ca4ff, R8 ;  /* 0xdef35b01170e7824 */ /* 0x000fe400078e0208 */
[----:B------:R-:W-:Y:S02]  /*13c0*/  IMAD R10, R9, -0x7a143579, RZ ;  /* 0x85ebca87090a7824 */ /* 0x000fe400078e02ff */
[----:B------:R-:W-:Y:S02]  /*13d0*/  IMAD R8, R6, -0x7a143579, RZ ;  /* 0x85ebca8706087824 */ /* 0x000fe400078e02ff */
[----:B------:R-:W-:Y:S02]  /*13e0*/  IMAD R19, R7, -0x61c8864f, R10 ;  /* 0x9e3779b107137824 */ /* 0x000fe400078e020a */
[----:B------:R-:W-:Y:S02]  /*13f0*/  IMAD R17, R13, -0x61c8864f, R8 ;  /* 0x9e3779b10d117824 */ /* 0x000fe400078e0208 */
[----:B------:R-:W-:-:S04]  /*1400*/  IMAD.WIDE.U32 R6, R7, -0x7a143579, RZ ;  /* 0x85ebca8707067825 */ /* 0x000fc800078e00ff */
[----:B------:R-:W-:Y:S01]  /*1410*/  IMAD.WIDE.U32 R8, R13, -0x7a143579, R2 ;  /* 0x85ebca870d087825 */ /* 0x000fe200078e0002 */
[----:B------:R-:W-:-:S03]  /*1420*/  IADD3 R10, PT, PT, R7, R19, RZ ;  /* 0x00000013070a7210 */ /* 0x000fc60007ffe0ff */
[C---:B------:R-:W-:Y:S02]  /*1430*/  IMAD R25, R23.reuse, -0x784349ac, R22 ;  /* 0x87bcb65417197824 */ /* 0x040fe400078e0216 */
[----:B------:R-:W-:-:S04]  /*1440*/  IMAD.WIDE.U32 R12, R23, -0x80000000, RZ ;  /* 0x80000000170c7825 */ /* 0x000fc800078e00ff */
[----:B------:R-:W-:Y:S02]  /*1450*/  IMAD.IADD R14, R15, 0x1, R14 ;  /* 0x000000010f0e7824 */ /* 0x000fe400078e020e */
[----:B------:R-:W-:Y:S01]  /*1460*/  IMAD.IADD R15, R9, 0x1, R17 ;  /* 0x00000001090f7824 */ /* 0x000fe200078e0211 */
[----:B------:R-:W-:Y:S02]  /*1470*/  IADD3 R9, PT, PT, R13, R25, RZ ;  /* 0x000000190d097210 */ /* 0x000fe40007ffe0ff */
[----:B------:R-:W-:Y:S02]  /*1480*/  SHF.R.U32.HI R7, RZ, 0x1, R14 ;  /* 0x00000001ff077819 */ /* 0x000fe4000001160e */
[----:B------:R-:W-:Y:S02]  /*1490*/  LOP3.LUT R10, R15, R10, RZ, 0x3c, !PT ;  /* 0x0000000a0f0a7212 */ /* 0x000fe400078e3cff */
[----:B------:R-:W-:Y:S01]  /*14a0*/  LOP3.LUT R7, R7, R12, RZ, 0xfc, !PT ;  /* 0x0000000c07077212 */ /* 0x000fe200078efcff */
[----:B------:R-:W-:Y:S01]  /*14b0*/  IMAD R12, R9, -0x7a143579, RZ ;  /* 0x85ebca87090c7824 */ /* 0x000fe200078e02ff */
[----:B------:R-:W-:Y:S01]  /*14c0*/  LOP3.LUT R9, R8, R6, RZ, 0x3c, !PT ;  /* 0x0000000608097212 */ /* 0x000fe200078e3cff */
[----:B------:R-:W-:-:S02]  /*14d0*/  IMAD R10, R10, -0x7a143579, RZ ;  /* 0x85ebca870a0a7824 */ /* 0x000fc400078e02ff */
[----:B------:R-:W-:Y:S02]  /*14e0*/  IMAD R15, R7, -0x61c8864f, R12 ;  /* 0x9e3779b1070f7824 */ /* 0x000fe400078e020c */
[----:B------:R-:W-:Y:S02]  /*14f0*/  IMAD R13, R9, -0x61c8864f, R10 ;  /* 0x9e3779b1090d7824 */ /* 0x000fe400078e020a */
[----:B------:R-:W-:-:S04]  /*1500*/  IMAD.WIDE.U32 R6, R7, -0x7a143579, RZ ;  /* 0x85ebca8707067825 */ /* 0x000fc800078e00ff */
[----:B------:R-:W-:-:S04]  /*1510*/  IMAD.WIDE.U32 R8, R9, -0x7a143579, R2 ;  /* 0x85ebca8709087825 */ /* 0x000fc800078e0002 */
[----:B------:R-:W-:Y:S01]  /*1520*/  IMAD.IADD R7, R7, 0x1, R15 ;  /* 0x0000000107077824 */ /* 0x000fe200078e020f */
[----:B------:R-:W-:Y:S02]  /*1530*/  IADD3 R10, PT, PT, R9, R13, RZ ;  /* 0x0000000d090a7210 */ /* 0x000fe40007ffe0ff */
[----:B------:R-:W-:Y:S02]  /*1540*/  LOP3.LUT R9, R8, R6, RZ, 0x3c, !PT ;  /* 0x0000000608097212 */ /* 0x000fe400078e3cff */
[----:B------:R-:W-:-:S05]  /*1550*/  LOP3.LUT R7, R10, R7, RZ, 0x3c, !PT ;  /* 0x000000070a077212 */ /* 0x000fca00078e3cff */
[----:B------:R-:W-:Y:S02]  /*1560*/  IMAD R8, R7, -0x7a143579, RZ ;  /* 0x85ebca8707087824 */ /* 0x000fe400078e02ff */
[----:B------:R-:W-:-:S04]  /*1570*/  IMAD.WIDE.U32 R6, R9, -0x7a143579, R2 ;  /* 0x85ebca8709067825 */ /* 0x000fc800078e0002 */
[----:B------:R-:W-:Y:S02]  /*1580*/  IMAD R3, R9, -0x61c8864f, R8 ;  /* 0x9e3779b109037824 */ /* 0x000fe400078e0208 */
[----:B------:R-:W-:-:S03]  /*1590*/  IMAD.MOV.U32 R2, RZ, RZ, R21 ;  /* 0x000000ffff027224 */ /* 0x000fc600078e0015 */
[----:B------:R-:W-:-:S07]  /*15a0*/  IADD3 R3, PT, PT, R7, R3, RZ ;  /* 0x0000000307037210 */ /* 0x000fce0007ffe0ff */
.L_x_37:
[----:B------:R-:W-:Y:S05]  /*15b0*/  BSYNC.RECONVERGENT B1 ;  /* 0x0000000000017941 */ /* 0x000fea0003800200 */
.L_x_36:
[----:B------:R-:W-:Y:S01]  /*15c0*/  ISETP.GE.U32.AND P0, PT, R2, 0x8, PT ;  /* 0x000000080200780c */ /* 0x000fe20003f06070 */
[----:B------:R-:W-:Y:S01]  /*15d0*/  BSSY.RECONVERGENT B1, `(.L_x_40) ;  /* 0x00000b1000017945 */ /* 0x000fe20003800200 */
[----:B------:R-:W-:-:S05]  /*15e0*/  IADD3 R0, P1, PT, R0, R6, RZ ;  /* 0x0000000600007210 */ /* 0x000fca0007f3e0ff */
[----:B------:R-:W-:-:S06]  /*15f0*/  IMAD.X R3, RZ, RZ, R3, P1 ;  /* 0x000000ffff037224 */ /* 0x000fcc00008e0603 */
[----:B------:R-:W-:Y:S05]  /*1600*/  @!P0 BRA `(.L_x_41) ;  /* 0x0000000800b48947 */ /* 0x000fea0003800000 */
[----:B------:R-:W-:Y:S01]  /*1610*/  IADD3 R6, PT, PT, R2, -0x8, RZ ;  /* 0xfffffff802067810 */ /* 0x000fe20007ffe0ff */
[----:B------:R-:W-:Y:S01]  /*1620*/  BSSY.RECONVERGENT B2, `(.L_x_42) ;  /* 0x0000035000027945 */ /* 0x000fe20003800200 */
[----:B------:R-:W-:Y:S02]  /*1630*/  IMAD.MOV.U32 R7, RZ, RZ, R2 ;  /* 0x000000ffff077224 */ /* 0x000fe400078e0002 */
[C---:B------:R-:W-:Y:S02]  /*1640*/  LOP3.LUT P1, RZ, R6.reuse, 0x8, RZ, 0xc0, !PT ;  /* 0x0000000806ff7812 */ /* 0x040fe4000782c0ff */
[----:B------:R-:W-:-:S11]  /*1650*/  ISETP.GE.U32.AND P0, PT, R6, 0x8, PT ;  /* 0x000000080600780c */ /* 0x000fd60003f06070 */
[----:B------:R-:W-:Y:S05]  /*1660*/  @P1 BRA `(.L_x_43) ;  /* 0x0000000000c01947 */ /* 0x000fea0003800000 */
[----:B------:R-:W-:-:S04]  /*1670*/  IADD3 R16, P1, PT, R11, R4, RZ ;  /* 0x000000040b107210 */ /* 0x000fc80007f3e0ff */
[----:B------:R-:W-:-:S05]  /*1680*/  IADD3.X R17, PT, PT, RZ, R5, RZ, P1, !PT ;  /* 0x00000005ff117210 */ /* 0x000fca0000ffe4ff */
        /* <DEDUP_REMOVED lines=13> */
[----:B------:R-:W-:Y:S01]  /*1760*/  LOP3.LUT R9, R15, R9, R13, 0xfe, !PT ;  /* 0x000000090f097212 */ /* 0x000fe200078efe0d */
[----:B------:R-:W-:-:S03]  /*1770*/  IMAD.SHL.U32 R19, R19, 0x1000000, RZ ;  /* 0x0100000013137824 */ /* 0x000fc600078e00ff */
[----:B------:R-:W-:Y:S02]  /*1780*/  LOP3.LUT R2, R21, R9, R2, 0xfe, !PT ;  /* 0x0000000915027212 */ /* 0x000fe400078efe02 */
[----:B------:R-:W-:Y:S02]  /*1790*/  SHF.L.U32 R18, R18, 0x10, RZ ;  /* 0x0000001012127819 */ /* 0x000fe400000006ff */
[----:B------:R-:W-:Y:S02]  /*17a0*/  LOP3.LUT R7, R12, R8, R7, 0xfe, !PT ;  /* 0x000000080c077212 */ /* 0x000fe400078efe07 */
[----:B------:R-:W-:Y:S02]  /*17b0*/  LOP3.LUT R18, R19, R2, R18, 0xfe, !PT ;  /* 0x0000000213127212 */ /* 0x000fe400078efe12 */
[----:B------:R-:W-:-:S03]  /*17c0*/  LOP3.LUT R12, R7, R14, RZ, 0xfc, !PT ;  /* 0x0000000e070c7212 */ /* 0x000fc600078efcff */
[C---:B------:R-:W-:Y:S01]  /*17d0*/  IMAD R7, R18.reuse, 0x27d4eb4f, RZ ;  /* 0x27d4eb4f12077824 */ /* 0x040fe200078e02ff */
[----:B------:R-:W-:Y:S01]  /*17e0*/  SHF.L.U32 R13, R18, 0x1f, RZ ;  /* 0x0000001f120d7819 */ /* 0x000fe200000006ff */
[----:B------:R-:W-:-:S04]  /*17f0*/  IMAD.WIDE.U32 R8, R12, 0x27d4eb4f, RZ ;  /* 0x27d4eb4f0c087825 */ /* 0x000fc800078e00ff */
[C---:B------:R-:W-:Y:S02]  /*1800*/  IMAD R7, R12.reuse, -0x3d4d51c3, R7 ;  /* 0xc2b2ae3d0c077824 */ /* 0x040fe400078e0207 */
[C---:B------:R-:W-:Y:S02]  /*1810*/  IMAD R15, R12.reuse, -0x6c158a59, R13 ;  /* 0x93ea75a70c0f7824 */ /* 0x040fe400078e020d */
[----:B------:R-:W-:-:S04]  /*1820*/  IMAD.WIDE.U32 R12, R12, -0x80000000, RZ ;  /* 0x800000000c0c7825 */ /* 0x000fc800078e00ff */
[----:B------:R-:W-:Y:S01]  /*1830*/  IMAD.IADD R7, R9, 0x1, R7 ;  /* 0x0000000109077824 */ /* 0x000fe200078e0207 */
[----:B------:R-:W-:-:S04]  /*1840*/  IADD3 R2, PT, PT, R13, R15, RZ ;  /* 0x0000000f0d027210 */ /* 0x000fc80007ffe0ff */
[----:B------:R-:W-:-:S04]  /*1850*/  SHF.R.U32.HI R7, RZ, 0x1, R7 ;  /* 0x00000001ff077819 */ /* 0x000fc80000011607 */
[----:B------:R-:W-:Y:S01]  /*1860*/  LOP3.LUT R8, R7, R12, RZ, 0xfc, !PT ;  /* 0x0000000c07087212 */ /* 0x000fe200078efcff */
[----:B------:R-:W-:-:S04]  /*1870*/  IMAD R7, R2, -0x7a143579, RZ ;  /* 0x85ebca8702077824 */ /* 0x000fc800078e02ff */
[C---:B------:R-:W-:Y:S02]  /*1880*/  IMAD R7, R8.reuse, -0x61c8864f, R7 ;  /* 0x9e3779b108077824 */ /* 0x040fe400078e0207 */
[----:B------:R-:W-:-:S04]  /*1890*/  IMAD.WIDE.U32 R8, R8, -0x7a143579, RZ ;  /* 0x85ebca8708087825 */ /* 0x000fc800078e00ff */
[----:B------:R-:W-:Y:S01]  /*18a0*/  IMAD.IADD R2, R9, 0x1, R7 ;  /* 0x0000000109027824 */ /* 0x000fe200078e0207 */
[----:B------:R-:W-:-:S04]  /*18b0*/  LOP3.LUT R7, R8, R0, RZ, 0x3c, !PT ;  /* 0x0000000008077212 */ /* 0x000fc800078e3cff */
[----:B------:R-:W-:Y:S01]  /*18c0*/  LOP3.LUT R8, R2, R3, RZ, 0x3c, !PT ;  /* 0x0000000302087212 */ /* 0x000fe200078e3cff */
[----:B------:R-:W-:-:S03]  /*18d0*/  HFMA2 R2, -RZ, RZ, -3.34765625, -0.09979248046875 ;  /* 0xc2b2ae63ff027431 */ /* 0x000fc600000001ff */
[----:B------:R-:W-:Y:S01]  /*18e0*/  SHF.L.W.U32.HI R0, R7, 0x1b, R8 ;  /* 0x0000001b07007819 */ /* 0x000fe20000010e08 */
[----:B------:R-:W-:Y:S01]  /*18f0*/  IMAD.MOV.U32 R3, RZ, RZ, -0x7a143589 ;  /* 0x85ebca77ff037424 */ /* 0x000fe200078e00ff */
[----:B------:R-:W-:-:S03]  /*1900*/  SHF.L.W.U32.HI R7, R8, 0x1b, R7 ;  /* 0x0000001b08077819 */ /* 0x000fc60000010e07 */
[----:B------:R-:W-:Y:S02]  /*1910*/  IMAD R0, R0, -0x7a143579, RZ ;  /* 0x85ebca8700007824 */ /* 0x000fe400078e02ff */
[----:B------:R-:W-:-:S04]  /*1920*/  IMAD.WIDE.U32 R2, R7, -0x7a143579, R2 ;  /* 0x85ebca8707027825 */ /* 0x000fc800078e0002 */
[----:B------:R-:W-:Y:S01]  /*1930*/  IMAD R9, R7, -0x61c8864f, R0 ;  /* 0x9e3779b107097824 */ /* 0x000fe200078e0200 */
[----:B------:R-:W-:Y:S01]  /*1940*/  MOV R7, R6 ;  /* 0x0000000600077202 */ /* 0x000fe20000000f00 */
[----:B------:R-:W-:-:S03]  /*1950*/  IMAD.MOV.U32 R0, RZ, RZ, R2 ;  /* 0x000000ffff007224 */ /* 0x000fc600078e0002 */
[----:B------:R-:W-:-:S07]  /*1960*/  IADD3 R3, PT, PT, R3, R9, RZ ;  /* 0x0000000903037210 */ /* 0x000fce0007ffe0ff */
.L_x_43:
[----:B------:R-:W-:Y:S05]  /*1970*/  BSYNC.RECONVERGENT B2 ;  /* 0x0000000000027941 */ /* 0x000fea0003800200 */
.L_x_42:
[----:B------:R-:W-:Y:S01]  /*1980*/  MOV R2, R6 ;  /* 0x0000000600027202 */ /* 0x000fe20000000f00 */
[----:B------:R-:W-:Y:S06]  /*1990*/  @!P0 BRA `(.L_x_41) ;  /* 0x0000000400d08947 */ /* 0x000fec0003800000 */
[----:B------:R-:W-:-:S07]  /*19a0*/  IMAD.MOV.U32 R2, RZ, RZ, R7 ;  /* 0x000000ffff027224 */ /* 0x000fce00078e0007 */
.L_x_44:
[----:B------:R-:W-:-:S04]  /*19b0*/  IADD3 R24, P0, PT, R11, R4, RZ ;  /* 0x000000040b187210 */ /* 0x000fc80007f1e0ff */
[----:B------:R-:W-:-:S05]  /*19c0*/  IADD3.X R25, PT, PT, RZ, R5, RZ, P0, !PT ;  /* 0x00000005ff197210 */ /* 0x000fca00007fe4ff */
[----:B------:R-:W2:Y:S04]  /*19d0*/  LD.E.U8 R16, desc[UR36][R24.64+0x1] ;  /* 0x0000012418107980 */ /* 0x000ea8000c101100 */
[----:B------:R-:W3:Y:S04]  /*19e0*/  LD.E.U8 R12, desc[UR36][R24.64+0x2] ;  /* 0x00000224180c7980 */ /* 0x000ee8000c101100 */
[----:B------:R-:W4:Y:S04]  /*19f0*/  LD.E.U8 R14, desc[UR36][R24.64+0x3] ;  /* 0x00000324180e7980 */ /* 0x000f28000c101100 */
[----:B------:R-:W5:Y:S04]  /*1a00*/  LD.E.U8 R9, desc[UR36][R24.64+0x5] ;  /* 0x0000052418097980 */ /* 0x000f68000c101100 */
[----:B------:R-:W5:Y:S01]  /*1a10*/  LD.E.U8 R8, desc[UR36][R24.64+0x4] ;  /* 0x0000042418087980 */ /* 0x000f62000c101100 */
[C---:B------:R-:W-:Y:S01]  /*1a20*/  VIADD R19, R11.reuse, 0x9 ;  /* 0x000000090b137836 */ /* 0x040fe20000000000 */
[----:B------:R-:W-:-:S02]  /*1a30*/  IADD3 R23, PT, PT, R11, 0xa, RZ ;  /* 0x0000000a0b177810 */ /* 0x000fc40007ffe0ff */
[C---:B------:R-:W-:Y:S01]  /*1a40*/  IADD3 R29, PT, PT, R11.reuse, 0xc, RZ ;  /* 0x0000000c0b1d7810 */ /* 0x040fe20007ffe0ff */
[----:B------:R-:W-:Y:S01]  /*1a50*/  VIADD R21, R11, 0xb ;  /* 0x0000000b0b157836 */ /* 0x000fe20000000000 */
[-C--:B------:R-:W-:Y:S01]  /*1a60*/  IADD3 R18, P0, PT, R19, R4.reuse, RZ ;  /* 0x0000000413127210 */ /* 0x080fe20007f1e0ff */
[----:B------:R-:W5:Y:S01]  /*1a70*/  LD.E.U8 R26, desc[UR36][R24.64+0x7] ;  /* 0x00000724181a7980 */ /* 0x000f62000c101100 */
[----:B------:R-:W-:-:S03]  /*1a80*/  IADD3 R22, P1, PT, R23, R4, RZ ;  /* 0x0000000417167210 */ /* 0x000fc60007f3e0ff */
[----:B------:R-:W-:Y:S01]  /*1a90*/  IMAD.X R19, RZ, RZ, R5, P0 ;  /* 0x000000ffff137224 */ /* 0x000fe200000e0605 */
[----:B------:R-:W-:Y:S01]  /*1aa0*/  IADD3.X R23, PT, PT, RZ, R5, RZ, P1, !PT ;  /* 0x00000005ff177210 */ /* 0x000fe20000ffe4ff */
[----:B------:R-:W5:Y:S04]  /*1ab0*/  LD.E.U8 R6, desc[UR36][R24.64+0x6] ;  /* 0x0000062418067980 */ /* 0x000f68000c101100 */
[----:B------:R0:W5:Y:S01]  /*1ac0*/  LD.E.U8 R7, desc[UR36][R18.64] ;  /* 0x0000002412077980 */ /* 0x000162000c101100 */
[----:B------:R-:W-:-:S03]  /*1ad0*/  IADD3 R20, P1, PT, R21, R4, RZ ;  /* 0x0000000415147210 */ /* 0x000fc60007f3e0ff */
[----:B------:R1:W5:Y:S04]  /*1ae0*/  LD.E.U8 R27, desc[UR36][R24.64] ;  /* 0x00000024181b7980 */ /* 0x000368000c101100 */
[----:B------:R5:W5:Y:S01]  /*1af0*/  LD.E.U8 R10, desc[UR36][R22.64] ;  /* 0x00000024160a7980 */ /* 0x000b62000c101100 */
[----:B0-----:R-:W-:Y:S01]  /*1b00*/  IADD3 R18, P0, PT, R29, R4, RZ ;  /* 0x000000041d127210 */ /* 0x001fe20007f1e0ff */
[--C-:B------:R-:W-:Y:S02]  /*1b10*/  IMAD.X R21, RZ, RZ, R5.reuse, P1 ;  /* 0x000000ffff157224 */ /* 0x100fe400008e0605 */
[----:B-1----:R-:W-:Y:S02]  /*1b20*/  VIADD R25, R11, 0xf ;  /* 0x0000000f0b197836 */ /* 0x002fe40000000000 */
[----:B------:R-:W-:-:S05]  /*1b30*/  IMAD.X R19, RZ, RZ, R5, P0 ;  /* 0x000000ffff137224 */ /* 0x000fca00000e0605 */
[----:B------:R-:W5:Y:S01]  /*1b40*/  LD.E.U8 R18, desc[UR36][R18.64] ;  /* 0x0000002412127980 */ /* 0x000f62000c101100 */
[----:B--2---:R-:W-:-:S04]  /*1b50*/  IMAD.WIDE.U32 R16, R16, 0x100, RZ ;  /* 0x0000010010107825 */ /* 0x004fc800078e00ff */
[----:B---3--:R-:W-:-:S04]  /*1b60*/  IMAD.WIDE.U32 R12, R12, 0x10000, RZ ;  /* 0x000100000c0c7825 */ /* 0x008fc800078e00ff */
[----:B----4-:R-:W-:-:S05]  /*1b70*/  IMAD.WIDE.U32 R14, R14, 0x1000000, RZ ;  /* 0x010000000e0e7825 */ /* 0x010fca00078e00ff */
[----:B------:R-:W-:Y:S01]  /*1b80*/  LOP3.LUT R13, R15, R17, R13, 0xfe, !PT ;  /* 0x000000110f0d7212 */ /* 0x000fe200078efe0d */
[----:B-----5:R-:W-:Y:S01]  /*1b90*/  IMAD.SHL.U32 R28, R9, 0x100, RZ ;  /* 0x00000100091c7824 */ /* 0x020fe200078e00ff */
[C---:B------:R-:W-:Y:S01]  /*1ba0*/  IADD3 R17, PT, PT, R11.reuse, 0xe, RZ ;  /* 0x0000000e0b117810 */ /* 0x040fe20007ffe0ff */
[----:B------:R0:W2:Y:S01]  /*1bb0*/  LD.E.U8 R15, desc[UR36][R20.64] ;  /* 0x00000024140f7980 */ /* 0x0000a2000c101100 */
[----:B------:R-:W-:Y:S02]  /*1bc0*/  IADD3 R9, PT, PT, R11, 0xd, RZ ;  /* 0x0000000d0b097810 */ /* 0x000fe40007ffe0ff */
[-C--:B------:R-:W-:Y:S02]  /*1bd0*/  IADD3 R22, P0, PT, R17, R4.reuse, RZ ;  /* 0x0000000411167210 */ /* 0x080fe40007f1e0ff */
[----:B------:R-:W-:Y:S02]  /*1be0*/  LOP3.LUT R13, R28, R13, R8, 0xfe, !PT ;  /* 0x0000000d1c0d7212 */ /* 0x000fe400078efe08 */
[----:B------:R-:W-:Y:S01]  /*1bf0*/  IADD3 R8, P1, PT, R9, R4, RZ ;  /* 0x0000000409087210 */ /* 0x000fe20007f3e0ff */
[----:B------:R-:W-:Y:S01]  /*1c00*/  VIADD R17, R11, 0x8 ;  /* 0x000000080b117836 */ /* 0x000fe20000000000 */
[----:B------:R-:W-:-:S02]  /*1c10*/  IADD3.X R23, PT, PT, RZ, R5, RZ, P0, !PT ;  /* 0x00000005ff177210 */ /* 0x000fc400007fe4ff */
[-C--:B------:R-:W-:Y:S02]  /*1c20*/  IADD3 R24, P0, PT, R25, R4.reuse, RZ ;  /* 0x0000000419187210 */ /* 0x080fe40007f1e0ff */
[-C--:B------:R-:W-:Y:S01]  /*1c30*/  IADD3.X R9, PT, PT, RZ, R5.reuse, RZ, P1, !PT ;  /* 0x00000005ff097210 */ /* 0x080fe20000ffe4ff */
[----:B------:R-:W3:Y:S01]  /*1c40*/  LD.E.U8 R22, desc[UR36][R22.64] ;  /* 0x0000002416167980 */ /* 0x000ee2000c101100 */
[----:B------:R-:W-:Y:S02]  /*1c50*/  IADD3.X R25, PT, PT, RZ, R5, RZ, P0, !PT ;  /* 0x00000005ff197210 */ /* 0x000fe400007fe4ff */
[----:B0-----:R-:W-:Y:S01]  /*1c60*/  IADD3 R20, P0, PT, R17, R4, RZ ;  /* 0x0000000411147210 */ /* 0x001fe20007f1e0ff */
[----:B------:R0:W4:Y:S04]  /*1c70*/  LD.E.U8 R8, desc[UR36][R8.64] ;  /* 0x0000002408087980 */ /* 0x000128000c101100 */
[----:B------:R-:W-:Y:S01]  /*1c80*/  IMAD.X R21, RZ, RZ, R5, P0 ;  /* 0x000000ffff157224 */ /* 0x000fe200000e0605 */
[----:B------:R-:W5:Y:S04]  /*1c90*/  LD.E.U8 R24, desc[UR36][R24.64] ;  /* 0x0000002418187980 */ /* 0x000f68000c101100 */
[----:B------:R-:W5:Y:S01]  /*1ca0*/  LD.E.U8 R20, desc[UR36][R20.64] ;  /* 0x0000002414147980 */ /* 0x000f62000c101100 */
[----:B------:R-:W-:Y:S01]  /*1cb0*/  IMAD.SHL.U32 R26, R26, 0x1000000, RZ ;  /* 0x010000001a1a7824 */ /* 0x000fe200078e00ff */
[----:B------:R-:W-:-:S02]  /*1cc0*/  SHF.L.U32 R6, R6, 0x10, RZ ;  /* 0x0000001006067819 */ /* 0x000fc400000006ff */
[----:B0-----:R-:W-:Y:S02]  /*1cd0*/  LOP3.LUT R9, R12, R16, R27, 0xfe, !PT ;  /* 0x000000100c097212 */ /* 0x001fe400078efe1b */
[----:B------:R-:W-:Y:S02]  /*1ce0*/  LOP3.LUT R26, R26, R13, R6, 0xfe, !PT ;  /* 0x0000000d1a1a7212 */ /* 0x000fe400078efe06 */
[----:B------:R-:W-:Y:S01]  /*1cf0*/  LOP3.LUT R9, R9, R14, RZ, 0xfc, !PT ;  /* 0x0000000e09097212 */ /* 0x000fe200078efcff */
[----:B------:R-:W-:-:S04]  /*1d00*/  IMAD.WIDE.U32 R12, R10, 0x10000, RZ ;  /* 0x000100000a0c7825 */ /* 0x000fc800078e00ff */
[C---:B------:R-:W-:Y:S01]  /*1d10*/  IMAD R10, R26.reuse, 0x27d4eb4f, RZ ;  /* 0x27d4eb4f1a0a7824 */ /* 0x040fe200078e02ff */
[----:B------:R-:W-:Y:S01]  /*1d20*/  SHF.L.U32 R26, R26, 0x1f, RZ ;  /* 0x0000001f1a1a7819 */ /* 0x000fe200000006ff */
[----:B------:R-:W-:Y:S01]  /*1d30*/  IMAD.WIDE.U32 R6, R7, 0x100, RZ ;  /* 0x0000010007067825 */ /* 0x000fe200078e00ff */
[----:B------:R-:W-:-:S04]  /*1d40*/  IADD3 R2, PT, PT, R2, -0x10, RZ ;  /* 0xfffffff002027810 */ /* 0x000fc80007ffe0ff */
[----:B------:R-:W-:Y:S01]  /*1d50*/  ISETP.GT.U32.AND P0, PT, R2, 0x7, PT ;  /* 0x000000070200780c */ /* 0x000fe20003f04070 */
[----:B------:R-:W-:Y:S02]  /*1d60*/  VIADD R11, R11, 0x10 ;  /* 0x000000100b0b7836 */ /* 0x000fe40000000000 */
[----:B--2---:R-:W-:-:S04]  /*1d70*/  IMAD.WIDE.U32 R16, R15, 0x1000000, RZ ;  /* 0x010000000f107825 */ /* 0x004fc800078e00ff */
[----:B------:R-:W-:Y:S01]  /*1d80*/  IMAD.WIDE.U32 R14, R9, 0x27d4eb4f, RZ ;  /* 0x27d4eb4f090e7825 */ /* 0x000fe200078e00ff */
[----:B------:R-:W-:-:S03]  /*1d90*/  LOP3.LUT R7, R17, R7, R13, 0xfe, !PT ;  /* 0x0000000711077212 */ /* 0x000fc600078efe0d */
[C---:B------:R-:W-:Y:S02]  /*1da0*/  IMAD R14, R9.reuse, -0x3d4d51c3, R10 ;  /* 0xc2b2ae3d090e7824 */ /* 0x040fe400078e020a */
[----:B------:R-:W-:-:S03]  /*1db0*/  IMAD R13, R9, -0x6c158a59, R26 ;  /* 0x93ea75a7090d7824 */ /* 0x000fc600078e021a */
[----:B------:R-:W-:Y:S01]  /*1dc0*/  IADD3 R14, PT, PT, R15, R14, RZ ;  /* 0x0000000e0f0e7210 */ /* 0x000fe20007ffe0ff */
[----:B----4-:R-:W-:Y:S02]  /*1dd0*/  IMAD.SHL.U32 R19, R8, 0x100, RZ ;  /* 0x0000010008137824 */ /* 0x010fe400078e00ff */
[----:B------:R-:W-:-:S03]  /*1de0*/  IMAD.WIDE.U32 R8, R9, -0x80000000, RZ ;  /* 0x8000000009087825 */ /* 0x000fc600078e00ff */
[----:B------:R-:W-:Y:S01]  /*1df0*/  LOP3.LUT R18, R19, R7, R18, 0xfe, !PT ;  /* 0x0000000713127212 */ /* 0x000fe200078efe12 */
[----:B---3--:R-:W-:Y:S01]  /*1e00*/  IMAD.U32 R22, R22, 0x10000, RZ ;  /* 0x0001000016167824 */ /* 0x008fe200078e00ff */
[----:B-----5:R-:W-:Y:S01]  /*1e10*/  SHF.L.U32 R7, R24, 0x18, RZ ;  /* 0x0000001818077819 */ /* 0x020fe200000006ff */
[----:B------:R-:W-:Y:S01]  /*1e20*/  IMAD.IADD R10, R9, 0x1, R13 ;  /* 0x00000001090a7824 */ /* 0x000fe200078e020d */
[----:B------:R-:W-:Y:S02]  /*1e30*/  SHF.R.U32.HI R9, RZ, 0x1, R14 ;  /* 0x00000001ff097819 */ /* 0x000fe4000001160e */
[----:B------:R-:W-:Y:S02]  /*1e40*/  LOP3.LUT R13, R12, R6, R20, 0xfe, !PT ;  /* 0x000000060c0d7212 */ /* 0x000fe400078efe14 */
[----:B------:R-:W-:Y:S02]  /*1e50*/  LOP3.LUT R7, R7, R18, R22, 0xfe, !PT ;  /* 0x0000001207077212 */ /* 0x000fe400078efe16 */
[----:B------:R-:W-:Y:S01]  /*1e60*/  LOP3.LUT R8, R9, R8, RZ, 0xfc, !PT ;  /* 0x0000000809087212 */ /* 0x000fe200078efcff */
[----:B------:R-:W-:Y:S01]  /*1e70*/  IMAD R9, R10, -0x7a143579, RZ ;  /* 0x85ebca870a097824 */ /* 0x000fe200078e02ff */
[----:B------:R-:W-:Y:S01]  /*1e80*/  LOP3.LUT R6, R13, R16, RZ, 0xfc, !PT ;  /* 0x000000100d067212 */ /* 0x000fe200078efcff */
[----:B------:R-:W-:-:S02]  /*1e90*/  IMAD R17, R7, 0x27d4eb4f, RZ ;  /* 0x27d4eb4f07117824 */ /* 0x000fc400078e02ff */
[----:B------:R-:W-:Y:S02]  /*1ea0*/  IMAD R15, R8, -0x61c8864f, R9 ;  /* 0x9e3779b1080f7824 */ /* 0x000fe400078e0209 */
[----:B------:R-:W-:Y:S01]  /*1eb0*/  IMAD.WIDE.U32 R12, R6, 0x27d4eb4f, RZ ;  /* 0x27d4eb4f060c7825 */ /* 0x000fe200078e00ff */
[----:B------:R-:W-:-:S03]  /*1ec0*/  SHF.L.U32 R7, R7, 0x1f, RZ ;  /* 0x0000001f07077819 */ /* 0x000fc600000006ff */
[----:B------:R-:W-:-:S04]  /*1ed0*/  IMAD.WIDE.U32 R8, R8, -0x7a143579, RZ ;  /* 0x85ebca8708087825 */ /* 0x000fc800078e00ff */
[----:B------:R-:W-:Y:S02]  /*1ee0*/  IMAD R12, R6, -0x3d4d51c3, R17 ;  /* 0xc2b2ae3d060c7824 */ /* 0x000fe400078e0211 */
[----:B------:R-:W-:Y:S01]  /*1ef0*/  IMAD.IADD R10, R9, 0x1, R15 ;  /* 0x00000001090a7824 */ /* 0x000fe200078e020f */
[----:B------:R-:W-:Y:S02]  /*1f00*/  LOP3.LUT R9, R8, R0, RZ, 0x3c, !PT ;  /* 0x0000000008097212 */ /* 0x000fe400078e3cff */
[----:B------:R-:W-:Y:S01]  /*1f10*/  IADD3 R12, PT, PT, R13, R12, RZ ;  /* 0x0000000c0d0c7210 */ /* 0x000fe20007ffe0ff */
[----:B------:R-:W-:Y:S01]  /*1f20*/  IMAD R17, R6, -0x6c158a59, R7 ;  /* 0x93ea75a706117824 */ /* 0x000fe200078e0207 */
[----:B------:R-:W-:Y:S01]  /*1f30*/  LOP3.LUT R8, R10, R3, RZ, 0x3c, !PT ;  /* 0x000000030a087212 */ /* 0x000fe200078e3cff */
[----:B------:R-:W-:Y:S01]  /*1f40*/  IMAD.WIDE.U32 R6, R6, -0x80000000, RZ ;  /* 0x8000000006067825 */ /* 0x000fe200078e00ff */
[----:B------:R-:W-:Y:S02]  /*1f50*/  SHF.R.U32.HI R3, RZ, 0x1, R12 ;  /* 0x00000001ff037819 */ /* 0x000fe4000001160c */
[----:B------:R-:W-:Y:S01]  /*1f60*/  SHF.L.W.U32.HI R0, R9, 0x1b, R8 ;  /* 0x0000001b09007819 */ /* 0x000fe20000010e08 */
[----:B------:R-:W-:Y:S01]  /*1f70*/  IMAD.IADD R7, R7, 0x1, R17 ;  /* 0x0000000107077824 */ /* 0x000fe200078e0211 */
[----:B------:R-:W-:Y:S01]  /*1f80*/  LOP3.LUT R12, R3, R6, RZ, 0xfc, !PT ;  /* 0x00000006030c7212 */ /* 0x000fe200078efcff */
[----:B------:R-:W-:Y:S01]  /*1f90*/  HFMA2 R6, -RZ, RZ, -3.34765625, -0.09979248046875 ;  /* 0xc2b2ae63ff067431 */ /* 0x000fe200000001ff */
[----:B------:R-:W-:Y:S01]  /*1fa0*/  SHF.L.W.U32.HI R9, R8, 0x1b, R9 ;  /* 0x0000001b08097819 */ /* 0x000fe20000010e09 */
[----:B------:R-:W-:-:S02]  /*1fb0*/  IMAD R3, R7, -0x7a143579, RZ ;  /* 0x85ebca8707037824 */ /* 0x000fc400078e02ff */
[----:B------:R-:W-:Y:S02]  /*1fc0*/  IMAD R0, R0, -0x7a143579, RZ ;  /* 0x85ebca8700007824 */ /* 0x000fe400078e02ff */
[----:B------:R-:W-:Y:S02]  /*1fd0*/  IMAD.MOV.U32 R7, RZ, RZ, -0x7a143589 ;  /* 0x85ebca77ff077424 */ /* 0x000fe400078e00ff */
[C---:B------:R-:W-:Y:S02]  /*1fe0*/  IMAD R15, R12.reuse, -0x61c8864f, R3 ;  /* 0x9e3779b10c0f7824 */ /* 0x040fe400078e0203 */
[----:B------:R-:W-:Y:S02]  /*1ff0*/  IMAD R3, R9, -0x61c8864f, R0 ;  /* 0x9e3779b109037824 */ /* 0x000fe400078e0200 */
[----:B------:R-:W-:-:S04]  /*2000*/  IMAD.WIDE.U32 R12, R12, -0x7a143579, RZ ;  /* 0x85ebca870c0c7825 */ /* 0x000fc800078e00ff */
[----:B------:R-:W-:Y:S01]  /*2010*/  IMAD.WIDE.U32 R8, R9, -0x7a143579, R6 ;  /* 0x85ebca8709087825 */ /* 0x000fe200078e0006 */
[----:B------:R-:W-:-:S03]  /*2020*/  IADD3 R0, PT, PT, R13, R15, RZ ;  /* 0x0000000f0d007210 */ /* 0x000fc60007ffe0ff */
[----:B------:R-:W-:Y:S01]  /*2030*/  IMAD.IADD R9, R9, 0x1, R3 ;  /* 0x0000000109097824 */ /* 0x000fe200078e0203 */
[----:B------:R-:W-:-:S04]  /*2040*/  LOP3.LUT R3, R12, R8, RZ, 0x3c, !PT ;  /* 0x000000080c037212 */ /* 0x000fc800078e3cff */
[----:B------:R-:W-:-:S04]  /*2050*/  LOP3.LUT R8, R0, R9, RZ, 0x3c, !PT ;  /* 0x0000000900087212 */ /* 0x000fc800078e3cff */
[----:B------:R-:W-:Y:S02]  /*2060*/  SHF.L.W.U32.HI R0, R3, 0x1b, R8 ;  /* 0x0000001b03007819 */ /* 0x000fe40000010e08 */
[----:B------:R-:W-:-:S03]  /*2070*/  SHF.L.W.U32.HI R3, R8, 0x1b, R3 ;  /* 0x0000001b08037819 */ /* 0x000fc60000010e03 */
[----:B------:R-:W-:Y:S02]  /*2080*/  IMAD R0, R0, -0x7a143579, RZ ;  /* 0x85ebca8700007824 */ /* 0x000fe400078e02ff */
[----:B------:R-:W-:-:S04]  /*2090*/  IMAD.WIDE.U32 R6, R3, -0x7a143579, R6 ;  /* 0x85ebca8703067825 */ /* 0x000fc800078e0006 */
[----:B------:R-:W-:Y:S02]  /*20a0*/  IMAD R3, R3, -0x61c8864f, R0 ;  /* 0x9e3779b103037824 */ /* 0x000fe400078e0200 */
[----:B------:R-:W-:-:S03]  /*20b0*/  IMAD.MOV.U32 R0, RZ, RZ, R6 ;  /* 0x000000ffff007224 */ /* 0x000fc600078e0006 */
[----:B------:R-:W-:Y:S01]  /*20c0*/  IADD3 R3, PT, PT, R7, R3, RZ ;  /* 0x0000000307037210 */ /* 0x000fe20007ffe0ff */
[----:B------:R-:W-:Y:S06]  /*20d0*/  @P0 BRA `(.L_x_44) ;  /* 0xfffffff800340947 */ /* 0x000fec000383ffff */
.L_x_41:
[----:B------:R-:W-:Y:S05]  /*20e0*/  BSYNC.RECONVERGENT B1 ;  /* 0x0000000000017941 */ /* 0x000fea0003800200 */
.L_x_40:
        /* <DEDUP_REMOVED lines=9> */
[----:B------:R-:W-:Y:S01]  /*2180*/  IADD3 R2, PT, PT, R2, -0x4, RZ ;  /* 0xfffffffc02027810 */ /* 0x000fe20007ffe0ff */
[----:B------:R-:W-:-:S02]  /*2190*/  VIADD R11, R11, 0x4 ;  /* 0x000000040b0b7836 */ /* 0x000fc40000000000 */
        /* <DEDUP_REMOVED lines=11> */
[----:B------:R-:W-:Y:S01]  /*2250*/  IMAD.MOV.U32 R7, RZ, RZ, 0x165667b1 ;  /* 0x165667b1ff077424 */ /* 0x000fe200078e00ff */
[----:B------:R-:W-:Y:S02]  /*2260*/  MOV R6, 0x9e3779f9 ;  /* 0x9e3779f900067802 */ /* 0x000fe40000000f00 */
[----:B------:R-:W-:-:S04]  /*2270*/  LOP3.LUT R3, R10, R3, RZ, 0x3c, !PT ;  /* 0x000000030a037212 */ /* 0x000fc800078e3cff */
[----:B------:R-:W-:Y:S02]  /*2280*/  SHF.L.W.U32.HI R0, R8, 0x17, R3 ;  /* 0x0000001708007819 */ /* 0x000fe40000010e03 */
[----:B------:R-:W-:-:S03]  /*2290*/  SHF.L.W.U32.HI R3, R3, 0x17, R8 ;  /* 0x0000001703037819 */ /* 0x000fc60000010e08 */
[----:B------:R-:W-:Y:S02]  /*22a0*/  IMAD R0, R0, 0x27d4eb4f, RZ ;  /* 0x27d4eb4f00007824 */ /* 0x000fe400078e02ff */
[----:B------:R-:W-:-:S04]  /*22b0*/  IMAD.WIDE.U32 R6, R3, 0x27d4eb4f, R6 ;  /* 0x27d4eb4f03067825 */ /* 0x000fc800078e0006 */
[----:B------:R-:W-:Y:S02]  /*22c0*/  IMAD R3, R3, -0x3d4d51c3, R0 ;  /* 0xc2b2ae3d03037824 */ /* 0x000fe400078e0200 */
[----:B------:R-:W-:-:S03]  /*22d0*/  IMAD.MOV.U32 R0, RZ, RZ, R6 ;  /* 0x000000ffff007224 */ /* 0x000fc600078e0006 */
[----:B------:R-:W-:-:S07]  /*22e0*/  IADD3 R3, PT, PT, R7, R3, RZ ;  /* 0x0000000307037210 */ /* 0x000fce0007ffe0ff */
.L_x_46:
[----:B------:R-:W-:Y:S05]  /*22f0*/  BSYNC.RECONVERGENT B1 ;  /* 0x0000000000017941 */ /* 0x000fea0003800200 */
.L_x_45:
        /* <DEDUP_REMOVED lines=8> */
[----:B------:R-:W-:-:S04]  /*2380*/  IADD3 R12, P1, PT, R11, R4, RZ ;  /* 0x000000040b0c7210 */ /* 0x000fc80007f3e0ff */
[----:B------:R-:W-:-:S06]  /*2390*/  IADD3.X R13, PT, PT, RZ, R5, RZ, P1, !PT ;  /* 0x00000005ff0d7210 */ /* 0x000fcc0000ffe4ff */
[----:B------:R-:W2:Y:S01]  /*23a0*/  LD.E.U8 R13, desc[UR36][R12.64] ;  /* 0x000000240c0d7980 */ /* 0x000ea2000c101100 */
[----:B------:R-:W-:-:S05]  /*23b0*/  VIADD R9, R11, 0x1 ;  /* 0x000000010b097836 */ /* 0x000fca0000000000 */
[----:B------:R-:W-:-:S04]  /*23c0*/  IADD3 R8, P1, PT, R9, R4, RZ ;  /* 0x0000000409087210 */ /* 0x000fc80007f3e0ff */
[----:B------:R-:W-:-:S06]  /*23d0*/  IADD3.X R9, PT, PT, RZ, R5, RZ, P1, !PT ;  /* 0x00000005ff097210 */ /* 0x000fcc0000ffe4ff */
[----:B------:R-:W3:Y:S01]  /*23e0*/  LD.E.U8 R9, desc[UR36][R8.64] ;  /* 0x0000002408097980 */ /* 0x000ee2000c101100 */
[----:B------:R-:W-:Y:S01]  /*23f0*/  IADD3 R11, PT, PT, R11, 0x2, RZ ;  /* 0x000000020b0b7810 */ /* 0x000fe20007ffe0ff */
        /* <DEDUP_REMOVED lines=9> */
[----:B------:R-:W-:Y:S01]  /*2490*/  IMAD R13, R10, -0x61c8864f, R13 ;  /* 0x9e3779b10a0d7824 */ /* 0x000fe200078e020d */
[----:B------:R-:W-:Y:S01]  /*24a0*/  LOP3.LUT R6, R6, R2, RZ, 0x3c, !PT ;  /* 0x0000000206067212 */ /* 0x000fe200078e3cff */
[----:B------:R-:W-:Y:S02]  /*24b0*/  IMAD R9, R9, 0x27d4eb2f, R7 ;  /* 0x27d4eb2f09097824 */ /* 0x000fe400078e0207 */
[----:B------:R-:W-:-:S05]  /*24c0*/  IMAD.IADD R0, R3, 0x1, R13 ;  /* 0x0000000103007824 */ /* 0x000fca00078e020d */
[----:B------:R-:W-:-:S04]  /*24d0*/  LOP3.LUT R3, R9, R0, RZ, 0x3c, !PT ;  /* 0x0000000009037212 */ /* 0x000fc800078e3cff */
[----:B------:R-:W-:Y:S02]  /*24e0*/  SHF.L.W.U32.HI R0, R6, 0xb, R3 ;  /* 0x0000000b06007819 */ /* 0x000fe40000010e03 */
[----:B------:R-:W-:-:S03]  /*24f0*/  SHF.L.W.U32.HI R6, R3, 0xb, R6 ;  /* 0x0000000b03067819 */ /* 0x000fc60000010e06 */
[----:B------:R-:W-:Y:S02]  /*2500*/  IMAD R7, R0, -0x7a143579, RZ ;  /* 0x85ebca8700077824 */ /* 0x000fe400078e02ff */
[----:B------:R-:W-:-:S04]  /*2510*/  IMAD.WIDE.U32 R2, R6, -0x7a143579, RZ ;  /* 0x85ebca8706027825 */ /* 0x000fc800078e00ff */
[----:B------:R-:W-:Y:S02]  /*2520*/  IMAD R7, R6, -0x61c8864f, R7 ;  /* 0x9e3779b106077824 */ /* 0x000fe400078e0207 */
[----:B------:R-:W-:-:S03]  /*2530*/  IMAD.MOV.U32 R0, RZ, RZ, R2 ;  /* 0x000000ffff007224 */ /* 0x000fc600078e0002 */
[----:B------:R-:W-:-:S07]  /*2540*/  IADD3 R3, PT, PT, R3, R7, RZ ;  /* 0x0000000703037210 */ /* 0x000fce0007ffe0ff */
.L_x_50:
[----:B------:R-:W-:Y:S05]  /*2550*/  BSYNC.RECONVERGENT B2 ;  /* 0x0000000000027941 */ /* 0x000fea0003800200 */
.L_x_49:
        /* <DEDUP_REMOVED lines=12> */
[----:B------:R-:W-:Y:S01]  /*2620*/  IMAD R7, R6, -0x61c8864f, R7 ;  /* 0x9e3779b106077824 */ /* 0x000fe200078e0207 */
[----:B------:R-:W-:-:S03]  /*2630*/  MOV R0, R2 ;  /* 0x0000000200007202 */ /* 0x000fc60000000f00 */
[----:B------:R-:W-:-:S07]  /*2640*/  IMAD.IADD R3, R3, 0x1, R7 ;  /* 0x0000000103037824 */ /* 0x000fce00078e0207 */
.L_x_48:
[----:B------:R-:W-:Y:S05]  /*2650*/  BSYNC.RECONVERGENT B1 ;  /* 0x0000000000017941 */ /* 0x000fea0003800200 */
.L_x_47:
        /* <DEDUP_REMOVED lines=15> */
.L_x_35:
[----:B------:R-:W-:Y:S05]  /*2750*/  BSYNC.RECONVERGENT B0 ;  /* 0x0000000000007941 */ /* 0x000fea0003800200 */
.L_x_34:
[----:B0-----:R-:W-:Y:S01]  /*2760*/  IMAD.HI.U32 R2, R11, 0xd242d, RZ ;  /* 0x000d242d0b027827 */ /* 0x001fe200078e00ff */
[----:B------:R-:W-:Y:S01]  /*2770*/  UMOV UR4, URZ ;  /* 0x000000ff00047c82 */ /* 0x000fe20008000000 */
[----:B------:R-:W0:Y:S03]  /*2780*/  LDCU.64 UR6, c[0x0][0x398] ;  /* 0x00007300ff0677ac */ /* 0x000e260008000a00 */
[----:B------:R-:W-:-:S04]  /*2790*/  IADD3 R3, PT, PT, -R2, R11, RZ ;  /* 0x0000000b02037210 */ /* 0x000fc80007ffe1ff */
[----:B------:R-:W-:-:S04]  /*27a0*/  LEA.HI R3, R3, R2, RZ, 0x1f ;  /* 0x0000000203037211 */ /* 0x000fc800078ff8ff */
[----:B------:R-:W-:-:S05]  /*27b0*/  SHF.R.U32.HI R3, RZ, 0x18, R3 ;  /* 0x00000018ff037819 */ /* 0x000fca0000011603 */
[----:B------:R-:W-:-:S05]  /*27c0*/  IMAD R11, R3, -0x1ffe5b9, R11 ;  /* 0xfe001a47030b7824 */ /* 0x000fca00078e020b */
[C---:B------:R-:W-:Y:S02]  /*27d0*/  IADD3 R8, P0, PT, R11.reuse, R0, RZ ;  /* 0x000000000b087210 */ /* 0x040fe40007f1e0ff */
[----:B------:R-:W-:-:S03]  /*27e0*/  SHF.R.U64 R22, R11, 0x3, RZ ;  /* 0x000000030b167819 */ /* 0x000fc600000012ff */
[----:B------:R-:W-:Y:S01]  /*27f0*/  IMAD.X R9, RZ, RZ, RZ, P0 ;  /* 0x000000ffff097224 */ /* 0x000fe200000e06ff */
[----:B------:R-:W-:-:S03]  /*2800*/  LOP3.LUT R22, R22, 0x3ffffc, RZ, 0xc0, !PT ;  /* 0x003ffffc16167812 */ /* 0x000fc600078ec0ff */
[----:B------:R-:W-:-:S04]  /*2810*/  IMAD.WIDE.U32 R2, R9, 0x6921655, RZ ;  /* 0x0692165509027825 */ /* 0x000fc800078e00ff */
[----:B------:R-:W-:-:S04]  /*2820*/  IMAD.WIDE.U32 R4, P0, R8, 0x80, R2 ;  /* 0x0000008008047825 */ /* 0x000fc80007800002 */
[----:B------:R-:W-:Y:S01]  /*2830*/  IMAD.WIDE.U32 R2, R8, 0x6921655, RZ ;  /* 0x0692165508027825 */ /* 0x000fe200078e00ff */
[----:B------:R-:W-:-:S03]  /*2840*/  IADD3.X R7, PT, PT, RZ, RZ, RZ, P0, !PT ;  /* 0x000000ffff077210 */ /* 0x000fc600007fe4ff */
[----:B------:R-:W-:Y:S01]  /*2850*/  IMAD.MOV.U32 R6, RZ, RZ, R5 ;  /* 0x000000ffff067224 */ /* 0x000fe200078e0005 */
[----:B------:R-:W-:-:S05]  /*2860*/  IADD3 RZ, P0, PT, R3, R4, RZ ;  /* 0x0000000403ff7210 */ /* 0x000fca0007f1e0ff */
[----:B------:R-:W-:-:S04]  /*2870*/  IMAD.WIDE.U32.X R2, R9, 0x80, R6, P0 ;  /* 0x0000008009027825 */ /* 0x000fc800000e0406 */
[----:B------:R-:W-:Y:S02]  /*2880*/  IMAD R3, R3, -0x1ffe5b9, RZ ;  /* 0xfe001a4703037824 */ /* 0x000fe400078e02ff */
[----:B------:R-:W-:-:S05]  /*2890*/  IMAD.WIDE.U32 R8, R2, -0x1ffe5b9, R8 ;  /* 0xfe001a4702087825 */ /* 0x000fca00078e0008 */
[----:B------:R-:W-:Y:S01]  /*28a0*/  IADD3 R3, PT, PT, R9, -R2, R3 ;  /* 0x8000000209037210 */ /* 0x000fe20007ffe003 */
[----:B------:R-:W-:Y:S01]  /*28b0*/  HFMA2 R2, -RZ, RZ, 0, 5.9604644775390625e-08 ;  /* 0x00000001ff027431 */ /* 0x000fe200000001ff */
[----:B------:R-:W-:-:S04]  /*28c0*/  LEA R14, P0, R0, R8, 0x1 ;  /* 0x00000008000e7211 */ /* 0x000fc800078008ff */
[----:B------:R-:W-:-:S05]  /*28d0*/  LEA.HI.X R15, R0, R3, RZ, 0x1, P0 ;  /* 0x00000003000f7211 */ /* 0x000fca00000f0cff */
        /* <DEDUP_REMOVED lines=9> */
[----:B------:R-:W-:-:S03]  /*2970*/  IADD3 R7, PT, PT, R7, -R4, R5 ;  /* 0x8000000407077210 */ /* 0x000fc60007ffe005 */
[----:B------:R-:W-:-:S05]  /*2980*/  IMAD.WIDE.U32 R4, R0, 0x3, R6 ;  /* 0x0000000300047825 */ /* 0x000fca00078e0006 */
[----:B------:R-:W-:-:S05]  /*2990*/  IADD3 R5, PT, PT, R5, UR4, RZ ;  /* 0x0000000405057c10 */ /* 0x000fca000fffe0ff */
        /* <DEDUP_REMOVED lines=9> */
[----:B------:R-:W-:Y:S02]  /*2a30*/  IADD3 R5, PT, PT, R5, -R12, R9 ;  /* 0x8000000c05057210 */ /* 0x000fe40007ffe009 */
[----:B------:R-:W-:-:S04]  /*2a40*/  LEA R18, P0, R0, R4, 0x2 ;  /* 0x0000000400127211 */ /* 0x000fc800078010ff */
[----:B------:R-:W-:-:S05]  /*2a50*/  LEA.HI.X R19, R0, R5, RZ, 0x2, P0 ;  /* 0x0000000500137211 */ /* 0x000fca00000f14ff */
        /* <DEDUP_REMOVED lines=9> */
[----:B------:R-:W-:-:S03]  /*2af0*/  IADD3 R15, PT, PT, R15, -R12, R9 ;  /* 0x8000000c0f0f7210 */ /* 0x000fc60007ffe009 */
[----:B------:R-:W-:-:S04]  /*2b00*/  IMAD.WIDE.U32 R20, R0, 0x5, R14 ;  /* 0x0000000500147825 */ /* 0x000fc800078e000e */
[----:B------:R-:W-:Y:S02]  /*2b10*/  VIADD R21, R21, UR4 ;  /* 0x0000000415157c36 */ /* 0x000fe40008000000 */
[----:B------:R-:W-:-:S04]  /*2b20*/  IMAD.WIDE.U32 R16, R20, 0x6921655, RZ ;  /* 0x0692165514107825 */ /* 0x000fc800078e00ff */
[----:B------:R-:W-:-:S04]  /*2b30*/  IMAD.WIDE.U32 R12, R21, 0x6921655, RZ ;  /* 0x06921655150c7825 */ /* 0x000fc800078e00ff */
[----:B------:R-:W-:-:S04]  /*2b40*/  IMAD.WIDE.U32 R12, P0, R20, 0x80, R12 ;  /* 0x00000080140c7825 */ /* 0x000fc8000780000c */
[----:B------:R-:W-:Y:S01]  /*2b50*/  IMAD.MOV.U32 R18, RZ, RZ, R13 ;  /* 0x000000ffff127224 */ /* 0x000fe200078e000d */
[----:B------:R-:W-:Y:S02]  /*2b60*/  IADD3.X R19, PT, PT, RZ, RZ, RZ, P0, !PT ;  /* 0x000000ffff137210 */ /* 0x000fe400007fe4ff */
[----:B------:R-:W-:-:S05]  /*2b70*/  IADD3 RZ, P0, PT, R17, R12, RZ ;  /* 0x0000000c11ff7210 */ /* 0x000fca0007f1e0ff */
[----:B------:R-:W-:Y:S01]  /*2b80*/  IMAD.WIDE.U32.X R18, R21, 0x80, R18, P0 ;  /* 0x0000008015127825 */ /* 0x000fe200000e0412 */
[----:B0-----:R-:W-:-:S03]  /*2b90*/  IADD3 R22, P0, PT, R22, UR6, RZ ;  /* 0x0000000616167c10 */ /* 0x001fc6000ff1e0ff */
[----:B------:R-:W-:Y:S01]  /*2ba0*/  IMAD R9, R19, -0x1ffe5b9, RZ ;  /* 0xfe001a4713097824 */ /* 0x000fe200078e02ff */
[----:B------:R-:W-:Y:S01]  /*2bb0*/  IADD3.X R23, PT, PT, RZ, UR7, RZ, P0, !PT ;  /* 0x00000007ff177c10 */ /* 0x000fe200087fe4ff */
[----:B------:R-:W-:-:S05]  /*2bc0*/  IMAD.WIDE.U32 R16, R18, -0x1ffe5b9, R20 ;  /* 0xfe001a4712107825 */ /* 0x000fca00078e0014 */
[----:B------:R-:W-:Y:S02]  /*2bd0*/  IADD3 R17, PT, PT, R17, -R18, R9 ;  /* 0x8000001211117210 */ /* 0x000fe40007ffe009 */
[----:B------:R-:W-:Y:S01]  /*2be0*/  SHF.L.W.U32 R9, R2, R11, RZ ;  /* 0x0000000b02097219 */ /* 0x000fe20000000eff */
[----:B------:R-:W-:Y:S01]  /*2bf0*/  IMAD.WIDE.U32 R12, R0, 0x6, R16 ;  /* 0x00000006000c7825 */ /* 0x000fe200078e0010 */
[----:B------:R-:W-:-:S03]  /*2c00*/  SHF.R.U64 R3, R8, 0x3, R3 ;  /* 0x0000000308037819 */ /* 0x000fc60000001203 */
[----:B------:R0:W-:Y:S01]  /*2c10*/  REDG.E.OR.STRONG.GPU desc[UR36][R22.64], R9 ;  /* 0x000000091600798e */ /* 0x0001e2000f12e124 */
[----:B------:R-:W-:-:S04]  /*2c20*/  VIADD R13, R13, UR4 ;  /* 0x000000040d0d7c36 */ /* 0x000fc80008000000 */
[----:B------:R-:W-:-:S04]  /*2c30*/  IMAD.WIDE.U32 R10, R13, 0x6921655, RZ ;  /* 0x069216550d0a7825 */ /* 0x000fc800078e00ff */
[----:B------:R-:W-:-:S04]  /*2c40*/  IMAD.WIDE.U32 R20, R12, 0x6921655, RZ ;  /* 0x069216550c147825 */ /* 0x000fc800078e00ff */
[----:B------:R-:W-:-:S04]  /*2c50*/  IMAD.WIDE.U32 R10, P0, R12, 0x80, R10 ;  /* 0x000000800c0a7825 */ /* 0x000fc8000780000a */
[----:B------:R-:W-:Y:S01]  /*2c60*/  IMAD.X R19, RZ, RZ, RZ, P0 ;  /* 0x000000ffff137224 */ /* 0x000fe200000e06ff */
[----:B------:R-:W-:Y:S02]  /*2c70*/  IADD3 RZ, P0, PT, R21, R10, RZ ;  /* 0x0000000a15ff7210 */ /* 0x000fe40007f1e0ff */
[----:B------:R-:W-:-:S05]  /*2c80*/  MOV R18, R11 ;  /* 0x0000000b00127202 */ /* 0x000fca0000000f00 */
[----:B------:R-:W-:-:S04]  /*2c90*/  IMAD.WIDE.U32.X R18, R13, 0x80, R18, P0 ;  /* 0x000000800d127825 */ /* 0x000fc800000e0412 */
[----:B------:R-:W-:Y:S02]  /*2ca0*/  IMAD R11, R19, -0x1ffe5b9, RZ ;  /* 0xfe001a47130b7824 */ /* 0x000fe400078e02ff */
[----:B------:R-:W-:-:S05]  /*2cb0*/  IMAD.WIDE.U32 R12, R18, -0x1ffe5b9, R12 ;  /* 0xfe001a47120c7825 */ /* 0x000fca00078e000c */
[----:B------:R-:W-:-:S03]  /*2cc0*/  IADD3 R13, PT, PT, R13, -R18, R11 ;  /* 0x800000120d0d7210 */ /* 0x000fc60007ffe00b */
[----:B------:R-:W-:Y:S01]  /*2cd0*/  IMAD.WIDE.U32 R10, R0, 0x7, R12 ;  /* 0x00000007000a7825 */ /* 0x000fe200078e000c */
[----:B0-----:R-:W-:-:S03]  /*2ce0*/  LOP3.LUT R22, R3, 0x3ffffc, RZ, 0xc0, !PT ;  /* 0x003ffffc03167812 */ /* 0x001fc600078ec0ff */
[----:B------:R-:W-:Y:S01]  /*2cf0*/  VIADD R11, R11, UR4 ;  /* 0x000000040b0b7c36 */ /* 0x000fe20008000000 */
[----:B------:R-:W-:Y:S02]  /*2d00*/  SHF.L.W.U32 R3, R2, R8, RZ ;  /* 0x0000000802037219 */ /* 0x000fe40000000eff */
[----:B------:R-:W-:Y:S01]  /*2d10*/  IADD3 R22, P0, PT, R22, UR6, RZ ;  /* 0x0000000616167c10 */ /* 0x000fe2000ff1e0ff */
[----:B------:R-:W-:-:S03]  /*2d20*/  IMAD.WIDE.U32 R8, R11, 0x6921655, RZ ;  /* 0x069216550b087825 */ /* 0x000fc600078e00ff */
[----:B------:R-:W-:Y:S01]  /*2d30*/  IADD3.X R23, PT, PT, RZ, UR7, RZ, P0, !PT ;  /* 0x00000007ff177c10 */ /* 0x000fe200087fe4ff */
[----:B------:R-:W-:-:S04]  /*2d40*/  IMAD.WIDE.U32 R20, R10, 0x6921655, RZ ;  /* 0x069216550a147825 */ /* 0x000fc800078e00ff */
[----:B------:R-:W-:Y:S01]  /*2d50*/  IMAD.WIDE.U32 R8, P0, R10, 0x80, R8 ;  /* 0x000000800a087825 */ /* 0x000fe20007800008 */
[----:B------:R0:W-:Y:S03]  /*2d60*/  REDG.E.OR.STRONG.GPU desc[UR36][R22.64], R3 ;  /* 0x000000031600798e */ /* 0x0001e6000f12e124 */
[----:B------:R-:W-:Y:S01]  /*2d70*/  IMAD.X R19, RZ, RZ, RZ, P0 ;  /* 0x000000ffff137224 */ /* 0x000fe200000e06ff */
[----:B------:R-:W-:Y:S02]  /*2d80*/  IADD3 RZ, P0, PT, R21, R8, RZ ;  /* 0x0000000815ff7210 */ /* 0x000fe40007f1e0ff */
[----:B------:R-:W-:-:S05]  /*2d90*/  MOV R18, R9 ;  /* 0x0000000900127202 */ /* 0x000fca0000000f00 */
[----:B------:R-:W-:-:S04]  /*2da0*/  IMAD.WIDE.U32.X R18, R11, 0x80, R18, P0 ;  /* 0x000000800b127825 */ /* 0x000fc800000e0412 */
[----:B------:R-:W-:Y:S02]  /*2db0*/  IMAD R9, R19, -0x1ffe5b9, RZ ;  /* 0xfe001a4713097824 */ /* 0x000fe400078e02ff */
[----:B------:R-:W-:Y:S01]  /*2dc0*/  IMAD.WIDE.U32 R10, R18, -0x1ffe5b9, R10 ;  /* 0xfe001a47120a7825 */ /* 0x000fe200078e000a */
[----:B------:R-:W-:-:S04]  /*2dd0*/  SHF.R.U64 R7, R6, 0x3, R7 ;  /* 0x0000000306077819 */ /* 0x000fc80000001207 */
[----:B0-----:R-:W-:Y:S02]  /*2de0*/  IADD3 R3, PT, PT, R11, -R18, R9 ;  /* 0x800000120b037210 */ /* 0x001fe40007ffe009 */
[C---:B------:R-:W-:Y:S02]  /*2df0*/  LEA R8, P1, R0.reuse, R10, 0x3 ;  /* 0x0000000a00087211 */ /* 0x040fe400078218ff */
[----:B------:R-:W-:Y:S02]  /*2e00*/  LOP3.LUT R22, R7, 0x3ffffc, RZ, 0xc0, !PT ;  /* 0x003ffffc07167812 */ /* 0x000fe400078ec0ff */
[----:B------:R-:W-:Y:S02]  /*2e10*/  LEA.HI.X R9, R0, R3, RZ, 0x3, P1 ;  /* 0x0000000300097211 */ /* 0x000fe400008f1cff */
[----:B------:R-:W-:-:S03]  /*2e20*/  IADD3 R22, P0, PT, R22, UR6, RZ ;  /* 0x0000000616167c10 */ /* 0x000fc6000ff1e0ff */
[----:B------:R-:W-:-:S04]  /*2e30*/  IMAD.WIDE.U32 R18, R9, 0x6921655, RZ ;  /* 0x0692165509127825 */ /* 0x000fc800078e00ff */
[----:B------:R-:W-:Y:S02]  /*2e40*/  IMAD.X R23, RZ, RZ, UR7, P0 ;  /* 0x00000007ff177e24 */ /* 0x000fe400080e06ff */
[----:B------:R-:W-:-:S04]  /*2e50*/  IMAD.WIDE.U32 R18, P0, R8, 0x80, R18 ;  /* 0x0000008008127825 */ /* 0x000fc80007800012 */
[----:B------:R-:W-:Y:S01]  /*2e60*/  IMAD.WIDE.U32 R20, R8, 0x6921655, RZ ;  /* 0x0692165508147825 */ /* 0x000fe200078e00ff */
[----:B------:R-:W-:Y:S02]  /*2e70*/  IADD3.X R7, PT, PT, RZ, RZ, RZ, P0, !PT ;  /* 0x000000ffff077210 */ /* 0x000fe400007fe4ff */
[----:B------:R-:W-:Y:S01]  /*2e80*/  SHF.L.W.U32 R11, R2, R6, RZ ;  /* 0x00000006020b7219 */ /* 0x000fe20000000eff */
[----:B------:R-:W-:Y:S01]  /*2e90*/  IMAD.MOV.U32 R6, RZ, RZ, R19 ;  /* 0x000000ffff067224 */ /* 0x000fe200078e0013 */
[----:B------:R-:W-:Y:S02]  /*2ea0*/  IADD3 RZ, P0, PT, R21, R18, RZ ;  /* 0x0000001215ff7210 */ /* 0x000fe40007f1e0ff */
[----:B------:R-:W-:Y:S01]  /*2eb0*/  SHF.R.U64 R5, R4, 0x3, R5 ;  /* 0x0000000304057819 */ /* 0x000fe20000001205 */
[----:B------:R0:W-:Y:S02]  /*2ec0*/  REDG.E.OR.STRONG.GPU desc[UR36][R22.64], R11 ;  /* 0x0000000b1600798e */ /* 0x0001e4000f12e124 */
[----:B------:R-:W-:-:S04]  /*2ed0*/  IMAD.WIDE.U32.X R6, R9, 0x80, R6, P0 ;  /* 0x0000008009067825 */ /* 0x000fc800000e0406 */
[----:B------:R-:W-:Y:S02]  /*2ee0*/  IMAD R7, R7, -0x1ffe5b9, RZ ;  /* 0xfe001a4707077824 */ /* 0x000fe400078e02ff */
[----:B------:R-:W-:-:S05]  /*2ef0*/  IMAD.WIDE.U32 R8, R6, -0x1ffe5b9, R8 ;  /* 0xfe001a4706087825 */ /* 0x000fca00078e0008 */
[----:B------:R-:W-:-:S03]  /*2f00*/  IADD3 R9, PT, PT, R9, -R6, R7 ;  /* 0x8000000609097210 */ /* 0x000fc60007ffe007 */
[----:B------:R-:W-:Y:S01]  /*2f10*/  IMAD.WIDE.U32 R6, R0, 0x9, R8 ;  /* 0x0000000900067825 */ /* 0x000fe200078e0008 */
[----:B0-----:R-:W-:-:S04]  /*2f20*/  LOP3.LUT R22, R5, 0x3ffffc, RZ, 0xc0, !PT ;  /* 0x003ffffc05167812 */ /* 0x001fc800078ec0ff */
[----:B------:R-:W-:Y:S02]  /*2f30*/  IADD3 R7, PT, PT, R7, UR4, RZ ;  /* 0x0000000407077c10 */ /* 0x000fe4000fffe0ff */
[----:B------:R-:W-:Y:S02]  /*2f40*/  SHF.L.W.U32 R11, R2, R4, RZ ;  /* 0x00000004020b7219 */ /* 0x000fe40000000eff */
[----:B------:R-:W-:Y:S01]  /*2f50*/  IADD3 R22, P0, PT, R22, UR6, RZ ;  /* 0x0000000616167c10 */ /* 0x000fe2000ff1e0ff */
[----:B------:R-:W-:-:S04]  /*2f60*/  IMAD.WIDE.U32 R4, R7, 0x6921655, RZ ;  /* 0x0692165507047825 */ /* 0x000fc800078e00ff */
[----:B------:R-:W-:Y:S02]  /*2f70*/  IMAD.X R23, RZ, RZ, UR7, P0 ;  /* 0x00000007ff177e24 */ /* 0x000fe400080e06ff */
[----:B------:R-:W-:Y:S01]  /*2f80*/  IMAD.WIDE.U32 R4, P0, R6, 0x80, R4 ;  /* 0x0000008006047825 */ /* 0x000fe20007800004 */
[----:B------:R-:W-:Y:S02]  /*2f90*/  SHF.R.U64 R15, R14, 0x3, R15 ;  /* 0x000000030e0f7819 */ /* 0x000fe4000000120f */
[----:B------:R0:W-:Y:S01]  /*2fa0*/  REDG.E.OR.STRONG.GPU desc[UR36][R22.64], R11 ;  /* 0x0000000b1600798e */ /* 0x0001e2000f12e124 */
        /* <DEDUP_REMOVED lines=105> */
[----:B------:R-:W-:-:S03]  /*3640*/  IMAD.WIDE.U32 R6, P0, R8, 0x80, R6 ;  /* 0x0000008008067825 */ /* 0x000fc60007800006 */
[----:B------:R0:W-:Y:S01]  /*3650*/  REDG.E.OR.STRONG.GPU desc[UR36][R22.64], R3 ;  /* 0x000000031600798e */ /* 0x0001e2000f12e124 */
[----:B------:R-:W-:Y:S01]  /*3660*/  IMAD.WIDE.U32 R20, R8, 0x6921655, RZ ;  /* 0x0692165508147825 */ /* 0x000fe200078e00ff */
[----:B------:R-:W-:-:S03]  /*3670*/  IADD3.X R19, PT, PT, RZ, RZ, RZ, P0, !PT ;  /* 0x000000ffff137210 */ /* 0x000fc600007fe4ff */
[----:B------:R-:W-:Y:S01]  /*3680*/  IMAD.MOV.U32 R18, RZ, RZ, R7 ;  /* 0x000000ffff127224 */ /* 0x000fe200078e0007 */
[----:B------:R-:W-:-:S05]  /*3690*/  IADD3 RZ, P0, PT, R21, R6, RZ ;  /* 0x0000000615ff7210 */ /* 0x000fca0007f1e0ff */
        /* <DEDUP_REMOVED lines=9> */
[----:B------:R-:W-:Y:S01]  /*3730*/  IMAD.WIDE.U32 R18, R7, 0x6921655, RZ ;  /* 0x0692165507127825 */ /* 0x000fe200078e00ff */
[----:B------:R-:W-:-:S03]  /*3740*/  IADD3.X R23, PT, PT, RZ, UR7, RZ, P0, !PT ;  /* 0x00000007ff177c10 */ /* 0x000fc600087fe4ff */
[----:B------:R-:W-:-:S04]  /*3750*/  IMAD.WIDE.U32 R20, R6, 0x6921655, RZ ;  /* 0x0692165506147825 */ /* 0x000fc800078e00ff */
[----:B------:R-:W-:Y:S01]  /*3760*/  IMAD.WIDE.U32 R18, P0, R6, 0x80, R18 ;  /* 0x0000008006127825 */ /* 0x000fe20007800012 */
[----:B------:R-:W-:-:S03]  /*3770*/  SHF.L.W.U32 R9, R2, R4, RZ ;  /* 0x0000000402097219 */ /* 0x000fc60000000eff */
[----:B------:R-:W-:Y:S01]  /*3780*/  IMAD.X R5, RZ, RZ, RZ, P0 ;  /* 0x000000ffff057224 */ /* 0x000fe200000e06ff */
[----:B------:R-:W-:Y:S01]  /*3790*/  IADD3 RZ, P0, PT, R21, R18, RZ ;  /* 0x0000001215ff7210 */ /* 0x000fe20007f1e0ff */
[----:B------:R0:W-:Y:S01]  /*37a0*/  REDG.E.OR.STRONG.GPU desc[UR36][R22.64], R9 ;  /* 0x000000091600798e */ /* 0x0001e2000f12e124 */
[----:B------:R-:W-:-:S05]  /*37b0*/  MOV R4, R19 ;  /* 0x0000001300047202 */ /* 0x000fca0000000f00 */
[----:B------:R-:W-:-:S04]  /*37c0*/  IMAD.WIDE.U32.X R18, R7, 0x80, R4, P0 ;  /* 0x0000008007127825 */ /* 0x000fc800000e0404 */
[----:B------:R-:W-:-:S04]  /*37d0*/  IMAD.WIDE.U32 R4, R18, -0x1ffe5b9, R6 ;  /* 0xfe001a4712047825 */ /* 0x000fc800078e0006 */
[----:B------:R-:W-:-:S05]  /*37e0*/  IMAD R7, R19, -0x1ffe5b9, RZ ;  /* 0xfe001a4713077824 */ /* 0x000fca00078e02ff */
[----:B------:R-:W-:Y:S02]  /*37f0*/  IADD3 R5, PT, PT, R5, -R18, R7 ;  /* 0x8000001205057210 */ /* 0x000fe40007ffe007 */
[----:B------:R-:W-:Y:S01]  /*3800*/  SHF.R.U64 R15, R14, 0x3, R15 ;  /* 0x000000030e0f7819 */ /* 0x000fe2000000120f */
[----:B------:R-:W-:-:S03]  /*3810*/  IMAD.WIDE.U32 R6, R0, 0x11, R4 ;  /* 0x0000001100067825 */ /* 0x000fc600078e0004 */
[----:B0-----:R-:W-:Y:S01]  /*3820*/  LOP3.LUT R22, R15, 0x3ffffc, RZ, 0xc0, !PT ;  /* 0x003ffffc0f167812 */ /* 0x001fe200078ec0ff */
[----:B------:R-:W-:Y:S01]  /*3830*/  VIADD R7, R7, UR4 ;  /* 0x0000000407077c36 */ /* 0x000fe20008000000 */
[----:B------:R-:W-:Y:S02]  /*3840*/  SHF.L.W.U32 R9, R2, R14, RZ ;  /* 0x0000000e02097219 */ /* 0x000fe40000000eff */
[----:B------:R-:W-:Y:S01]  /*3850*/  IADD3 R22, P0, PT, R22, UR6, RZ ;  /* 0x0000000616167c10 */ /* 0x000fe2000ff1e0ff */
[----:B------:R-:W-:-:S03]  /*3860*/  IMAD.WIDE.U32 R14, R7, 0x6921655, RZ ;  /* 0x06921655070e7825 */ /* 0x000fc600078e00ff */
[----:B------:R-:W-:Y:S01]  /*3870*/  IADD3.X R23, PT, PT, RZ, UR7, RZ, P0, !PT ;  /* 0x00000007ff177c10 */ /* 0x000fe200087fe4ff */
[----:B------:R-:W-:-:S04]  /*3880*/  IMAD.WIDE.U32 R20, R6, 0x6921655, RZ ;  /* 0x0692165506147825 */ /* 0x000fc800078e00ff */
[----:B------:R-:W-:Y:S01]  /*3890*/  IMAD.WIDE.U32 R14, P0, R6, 0x80, R14 ;  /* 0x00000080060e7825 */ /* 0x000fe2000780000e */
[----:B------:R-:W-:Y:S01]  /*38a0*/  SHF.R.U64 R17, R16, 0x3, R17 ;  /* 0x0000000310117819 */ /* 0x000fe20000001211 */
[----:B------:R0:W-:Y:S02]  /*38b0*/  REDG.E.OR.STRONG.GPU desc[UR36][R22.64], R9 ;  /* 0x000000091600798e */ /* 0x0001e4000f12e124 */
        /* <DEDUP_REMOVED lines=76> */
[----:B------:R-:W-:-:S05]  /*3d80*/  IMAD.WIDE.U32 R20, R12, -0x1ffe5b9, R20 ;  /* 0xfe001a470c147825 */ /* 0x000fca00078e0014 */
[----:B------:R-:W-:-:S03]  /*3d90*/  IADD3 R21, PT, PT, R21, -R12, R9 ;  /* 0x8000000c15157210 */ /* 0x000fc60007ffe009 */
[----:B------:R-:W-:-:S04]  /*3da0*/  IMAD.WIDE.U32 R10, R0, 0x16, R20 ;  /* 0x00000016000a7825 */ /* 0x000fc800078e0014 */
[----:B------:R-:W-:-:S04]  /*3db0*/  VIADD R11, R11, UR4 ;  /* 0x000000040b0b7c36 */ /* 0x000fc80008000000 */
[----:B------:R-:W-:Y:S01]  /*3dc0*/  IMAD.WIDE.U32 R12, R11, 0x6921655, RZ ;  /* 0x069216550b0c7825 */ /* 0x000fe200078e00ff */
[----:B------:R-:W-:-:S03]  /*3dd0*/  SHF.R.U64 R8, R4, 0x3, R5 ;  /* 0x0000000304087819 */ /* 0x000fc60000001205 */
[----:B0-----:R-:W-:Y:S01]  /*3de0*/  IMAD.WIDE.U32 R22, R10, 0x6921655, RZ ;  /* 0x069216550a167825 */ /* 0x001fe200078e00ff */
[----:B------:R-:W-:-:S03]  /*3df0*/  SHF.R.U64 R0, R6, 0x3, R7 ;  /* 0x0000000306007819 */ /* 0x000fc60000001207 */
[----:B------:R-:W-:Y:S01]  /*3e00*/  IMAD.WIDE.U32 R12, P1, R10, 0x80, R12 ;  /* 0x000000800a0c7825 */ /* 0x000fe2000782000c */
[----:B------:R-:W-:-:S03]  /*3e10*/  SHF.L.W.U32 R3, R2, R6, RZ ;  /* 0x0000000602037219 */ /* 0x000fc60000000eff */
[----:B------:R-:W-:Y:S01]  /*3e20*/  IMAD.X R7, RZ, RZ, RZ, P1 ;  /* 0x000000ffff077224 */ /* 0x000fe200008e06ff */
[----:B------:R-:W-:Y:S01]  /*3e30*/  IADD3 RZ, P1, PT, R23, R12, RZ ;  /* 0x0000000c17ff7210 */ /* 0x000fe20007f3e0ff */
[----:B------:R-:W-:Y:S01]  /*3e40*/  IMAD.MOV.U32 R6, RZ, RZ, R13 ;  /* 0x000000ffff067224 */ /* 0x000fe200078e000d */
[----:B------:R-:W-:Y:S02]  /*3e50*/  LOP3.LUT R8, R8, 0x3ffffc, RZ, 0xc0, !PT ;  /* 0x003ffffc08087812 */ /* 0x000fe400078ec0ff */
[----:B------:R-:W-:Y:S01]  /*3e60*/  LOP3.LUT R0, R0, 0x3ffffc, RZ, 0xc0, !PT ;  /* 0x003ffffc00007812 */ /* 0x000fe200078ec0ff */
[----:B------:R-:W-:Y:S01]  /*3e70*/  IMAD.WIDE.U32.X R6, R11, 0x80, R6, P1 ;  /* 0x000000800b067825 */ /* 0x000fe200008e0406 */
[----:B------:R-:W-:Y:S02]  /*3e80*/  IADD3 R8, P0, PT, R8, UR6, RZ ;  /* 0x0000000608087c10 */ /* 0x000fe4000ff1e0ff */
[----:B------:R-:W-:Y:S02]  /*3e90*/  SHF.R.U64 R15, R14, 0x3, R15 ;  /* 0x000000030e0f7819 */ /* 0x000fe4000000120f */
[----:B------:R-:W-:Y:S01]  /*3ea0*/  IADD3.X R9, PT, PT, RZ, UR7, RZ, P0, !PT ;  /* 0x00000007ff097c10 */ /* 0x000fe200087fe4ff */
[----:B------:R-:W-:Y:S01]  /*3eb0*/  IMAD.WIDE.U32 R10, R6, -0x1ffe5b9, R10 ;  /* 0xfe001a47060a7825 */ /* 0x000fe200078e000a */
[----:B------:R-:W-:-:S02]  /*3ec0*/  IADD3 R24, P0, PT, R0, UR6, RZ ;  /* 0x0000000600187c10 */ /* 0x000fc4000ff1e0ff */
[----:B------:R-:W-:Y:S01]  /*3ed0*/  SHF.L.W.U32 R5, R2, R4, RZ ;  /* 0x0000000402057219 */ /* 0x000fe20000000eff */
[----:B------:R-:W-:Y:S01]  /*3ee0*/  IMAD R7, R7, -0x1ffe5b9, RZ ;  /* 0xfe001a4707077824 */ /* 0x000fe200078e02ff */
[----:B------:R-:W-:Y:S02]  /*3ef0*/  LOP3.LUT R15, R15, 0x3ffffc, RZ, 0xc0, !PT ;  /* 0x003ffffc0f0f7812 */ /* 0x000fe400078ec0ff */
[----:B------:R-:W-:Y:S01]  /*3f00*/  SHF.R.U64 R4, R16, 0x3, R17 ;  /* 0x0000000310047819 */ /* 0x000fe20000001211 */
[----:B------:R0:W-:Y:S01]  /*3f10*/  REDG.E.OR.STRONG.GPU desc[UR36][R8.64], R5 ;  /* 0x000000050800798e */ /* 0x0001e2000f12e124 */
[----:B------:R-:W-:Y:S02]  /*3f20*/  IADD3.X R25, PT, PT, RZ, UR7, RZ, P0, !PT ;  /* 0x00000007ff197c10 */ /* 0x000fe400087fe4ff */
[----:B------:R-:W-:Y:S02]  /*3f30*/  IADD3 R12, P0, PT, R15, UR6, RZ ;  /* 0x000000060f0c7c10 */ /* 0x000fe4000ff1e0ff */
[----:B------:R-:W-:Y:S01]  /*3f40*/  SHF.R.U64 R19, R18, 0x3, R19 ;  /* 0x0000000312137819 */ /* 0x000fe20000001213 */
[----:B------:R-:W-:Y:S01]  /*3f50*/  REDG.E.OR.STRONG.GPU desc[UR36][R24.64], R3 ;  /* 0x000000031800798e */ /* 0x000fe2000f12e124 */
[----:B------:R-:W-:-:S02]  /*3f60*/  LOP3.LUT R4, R4, 0x3ffffc, RZ, 0xc0, !PT ;  /* 0x003ffffc04047812 */ /* 0x000fc400078ec0ff */
[----:B------:R-:W-:Y:S02]  /*3f70*/  IADD3 R7, PT, PT, R11, -R6, R7 ;  /* 0x800000060b077210 */ /* 0x000fe40007ffe007 */
[----:B------:R-:W-:Y:S02]  /*3f80*/  IADD3.X R13, PT, PT, RZ, UR7, RZ, P0, !PT ;  /* 0x00000007ff0d7c10 */ /* 0x000fe400087fe4ff */
[----:B0-----:R-:W-:Y:S02]  /*3f90*/  SHF.R.U64 R8, R20, 0x3, R21 ;  /* 0x0000000314087819 */ /* 0x001fe40000001215 */
[----:B------:R-:W-:Y:S02]  /*3fa0*/  LOP3.LUT R6, R19, 0x3ffffc, RZ, 0xc0, !PT ;  /* 0x003ffffc13067812 */ /* 0x000fe400078ec0ff */
[----:B------:R-:W-:Y:S02]  /*3fb0*/  IADD3 R4, P0, PT, R4, UR6, RZ ;  /* 0x0000000604047c10 */ /* 0x000fe4000ff1e0ff */
[----:B------:R-:W-:-:S02]  /*3fc0*/  SHF.R.U64 R0, R10, 0x3, R7 ;  /* 0x000000030a007819 */ /* 0x000fc40000001207 */
[----:B------:R-:W-:Y:S02]  /*3fd0*/  SHF.L.W.U32 R15, R2, R14, RZ ;  /* 0x0000000e020f7219 */ /* 0x000fe40000000eff */
[----:B------:R-:W-:Y:S02]  /*3fe0*/  LOP3.LUT R8, R8, 0x3ffffc, RZ, 0xc0, !PT ;  /* 0x003ffffc08087812 */ /* 0x000fe400078ec0ff */
[----:B------:R-:W-:Y:S01]  /*3ff0*/  IADD3 R6, P1, PT, R6, UR6, RZ ;  /* 0x0000000606067c10 */ /* 0x000fe2000ff3e0ff */
[----:B------:R-:W-:Y:S01]  /*4000*/  IMAD.X R5, RZ, RZ, UR7, P0 ;  /* 0x00000007ff057e24 */ /* 0x000fe200080e06ff */
[----:B------:R-:W-:Y:S01]  /*4010*/  LOP3.LUT R0, R0, 0x3ffffc, RZ, 0xc0, !PT ;  /* 0x003ffffc00007812 */ /* 0x000fe200078ec0ff */
[----:B------:R0:W-:Y:S01]  /*4020*/  REDG.E.OR.STRONG.GPU desc[UR36][R12.64], R15 ;  /* 0x0000000f0c00798e */ /* 0x0001e2000f12e124 */
[----:B------:R-:W-:Y:S02]  /*4030*/  IADD3 R8, P0, PT, R8, UR6, RZ ;  /* 0x0000000608087c10 */ /* 0x000fe4000ff1e0ff */
[----:B------:R-:W-:-:S02]  /*4040*/  IADD3.X R7, PT, PT, RZ, UR7, RZ, P1, !PT ;  /* 0x00000007ff077c10 */ /* 0x000fc40008ffe4ff */
[C---:B------:R-:W-:Y:S01]  /*4050*/  SHF.L.W.U32 R17, R2.reuse, R16, RZ ;  /* 0x0000001002117219 */ /* 0x040fe20000000eff */
[----:B------:R-:W-:Y:S01]  /*4060*/  IMAD.X R9, RZ, RZ, UR7, P0 ;  /* 0x00000007ff097e24 */ /* 0x000fe200080e06ff */
[C---:B------:R-:W-:Y:S02]  /*4070*/  SHF.L.W.U32 R19, R2.reuse, R18, RZ ;  /* 0x0000001202137219 */ /* 0x040fe40000000eff */
[----:B------:R-:W-:Y:S01]  /*4080*/  SHF.L.W.U32 R21, R2, R20, RZ ;  /* 0x0000001402157219 */ /* 0x000fe20000000eff */
[----:B------:R-:W-:Y:S01]  /*4090*/  REDG.E.OR.STRONG.GPU desc[UR36][R4.64], R17 ;  /* 0x000000110400798e */ /* 0x000fe2000f12e124 */
[----:B0-----:R-:W-:Y:S02]  /*40a0*/  IADD3 R12, P1, PT, R0, UR6, RZ ;  /* 0x00000006000c7c10 */ /* 0x001fe4000ff3e0ff */
[----:B------:R-:W-:Y:S01]  /*40b0*/  SHF.L.W.U32 R11, R2, R10, RZ ;  /* 0x0000000a020b7219 */ /* 0x000fe20000000eff */
[----:B------:R-:W-:Y:S01]  /*40c0*/  REDG.E.OR.STRONG.GPU desc[UR36][R6.64], R19 ;  /* 0x000000130600798e */ /* 0x000fe2000f12e124 */
[----:B------:R-:W-:-:S03]  /*40d0*/  IADD3.X R13, PT, PT, RZ, UR7, RZ, P1, !PT ;  /* 0x00000007ff0d7c10 */ /* 0x000fc60008ffe4ff */
[----:B------:R-:W-:Y:S04]  /*40e0*/  REDG.E.OR.STRONG.GPU desc[UR36][R8.64], R21 ;  /* 0x000000150800798e */ /* 0x000fe8000f12e124 */
[----:B------:R-:W-:Y:S01]  /*40f0*/  REDG.E.OR.STRONG.GPU desc[UR36][R12.64], R11 ;  /* 0x0000000b0c00798e */ /* 0x000fe2000f12e124 */
[----:B------:R-:W-:Y:S05]  /*4100*/  EXIT ;  /* 0x000000000000794d */ /* 0x000fea0003800000 */
.L_x_51:
        /* <DEDUP_REMOVED lines=15> */
.L_x_53:


//--------------------- .nv.shared.reserved.0     --------------------------
	.section	.nv.shared.reserved.0,"aw",@nobits
	.weak		__nv_reservedSMEM_offset_0_alias
	.size		__nv_reservedSMEM_offset_0_alias, 0, 64
	.other		__nv_reservedSMEM_offset_0_alias,@"STO_CUDA_RESERVED_SHARED STV_DEFAULT"
__nv_reservedSMEM_offset_0_alias:
	.zero		0
	.zero		64


//--------------------- .nv.constant0._Z18query_bloom_kernelPciPjS0_S0_j --------------------------
	.section	.nv.constant0._Z18query_bloom_kernelPciPjS0_S0_j,"a",@progbits
	.sectionflags	@""
	.align	4
.nv.constant0._Z18query_bloom_kernelPciPjS0_S0_j:
	.zero		940


//--------------------- .nv.constant0._Z16map_bloom_kernelPciPjS0_j --------------------------
	.section	.nv.constant0._Z16map_bloom_kernelPciPjS0_j,"a",@progbits
	.sectionflags	@""
	.align	4
.nv.constant0._Z16map_bloom_kernelPciPjS0_j:
	.zero		932


//--------------------- SYMBOLS --------------------------

	.type		.nv.reservedSmem.offset0,@object
	.size		.nv.reservedSmem.offset0,0x4
	.type		malloc,@function
